//
// Generated by NVIDIA NVVM Compiler
//
// Compiler Build ID: CL-36424714
// Cuda compilation tools, release 13.0, V13.0.88
// Based on NVVM 20.0.0
//

.version 9.0
.target sm_100
.address_size 64

	// .globl	_Z9mergePathPiS_iS_i
.extern .func  (.param .b32 func_retval0) vprintf
(
	.param .b64 vprintf_param_0,
	.param .b64 vprintf_param_1
)
;
.global .align 4 .b8 Bd[36];
.global .align 4 .b8 Ad[36];
.global .align 1 .b8 $str[15] = {9, 116, 97, 98, 91, 37, 100, 93, 32, 61, 32, 37, 100, 10};
.global .align 1 .b8 $str$1[2] = {10};
.global .align 1 .b8 $str$2[14] = {37, 100, 32, 58, 32, 40, 37, 100, 44, 37, 100, 41, 10};

.visible .entry _Z9mergePathPiS_iS_i(
	.param .u64 .ptr .align 1 _Z9mergePathPiS_iS_i_param_0,
	.param .u64 .ptr .align 1 _Z9mergePathPiS_iS_i_param_1,
	.param .u32 _Z9mergePathPiS_iS_i_param_2,
	.param .u64 .ptr .align 1 _Z9mergePathPiS_iS_i_param_3,
	.param .u32 _Z9mergePathPiS_iS_i_param_4
)
{
	.local .align 8 .b8 	__local_depot0[24];
	.reg .b64 	%SP;
	.reg .b64 	%SPL;
	.reg .pred 	%p<30>;
	.reg .b32 	%r<212>;
	.reg .b32 	%f<4>;
	.reg .b64 	%rd<58>;

	mov.u64 	%SPL, __local_depot0;
	cvta.local.u64 	%SP, %SPL;
	ld.param.u64 	%rd8, [_Z9mergePathPiS_iS_i_param_0];
	ld.param.u64 	%rd9, [_Z9mergePathPiS_iS_i_param_1];
	ld.param.u32 	%r35, [_Z9mergePathPiS_iS_i_param_2];
	ld.param.u64 	%rd10, [_Z9mergePathPiS_iS_i_param_3];
	ld.param.u32 	%r36, [_Z9mergePathPiS_iS_i_param_4];
	cvta.to.global.u64 	%rd1, %rd8;
	cvta.to.global.u64 	%rd2, %rd10;
	cvta.to.global.u64 	%rd3, %rd9;
	mov.u32 	%r37, %tid.x;
	mov.u32 	%r38, %ctaid.x;
	mov.u32 	%r39, %ntid.x;
	mad.lo.s32 	%r1, %r38, %r39, %r37;
	add.s32 	%r2, %r1, 1;
	setp.ne.s32 	%p8, %r2, 0;
	mul.wide.s32 	%rd11, %r1, 4;
	mov.u64 	%rd12, Ad;
	add.s64 	%rd4, %rd12, %rd11;
	mov.b32 	%r40, 0;
	st.global.u32 	[%rd4+4], %r40;
	mov.u64 	%rd13, Bd;
	add.s64 	%rd5, %rd13, %rd11;
	st.global.u32 	[%rd5+4], %r40;
	@%p8 bra 	$L__BB0_2;
	st.global.u32 	[Ad+32], %r35;
	st.global.u32 	[Bd+32], %r36;
$L__BB0_2:
	add.s32 	%r41, %r36, %r35;
	mul.lo.s32 	%r42, %r41, %r2;
	shr.s32 	%r43, %r42, 31;
	shr.u32 	%r44, %r43, 29;
	add.s32 	%r45, %r42, %r44;
	shr.s32 	%r46, %r45, 3;
	setp.gt.s32 	%p9, %r46, %r35;
	add.s32 	%r47, %r35, -1;
	selp.b32 	%r203, %r47, %r46, %p9;
	sub.s32 	%r48, %r46, %r47;
	selp.b32 	%r205, %r48, 0, %p9;
	add.u64 	%rd19, %SP, 8;
	mov.u64 	%rd21, $str$2;
	mov.u32 	%r204, %r205;
$L__BB0_3:
	sub.s32 	%r49, %r203, %r205;
	cvt.rn.f32.s32 	%f1, %r49;
	mul.f32 	%f2, %f1, 0f3F000000;
	cvt.rmi.f32.f32 	%f3, %f2;
	cvt.rzi.s32.f32 	%r50, %f3;
	sub.s32 	%r8, %r203, %r50;
	add.s32 	%r9, %r50, %r204;
	setp.eq.s32 	%p10, %r9, 0;
	setp.ge.s32 	%p11, %r8, %r35;
	or.pred  	%p12, %p10, %p11;
	mul.wide.s32 	%rd14, %r9, 4;
	add.s64 	%rd6, %rd2, %rd14;
	@%p12 bra 	$L__BB0_5;
	mul.wide.s32 	%rd15, %r8, 4;
	add.s64 	%rd16, %rd3, %rd15;
	ld.global.u32 	%r52, [%rd16];
	ld.global.u32 	%r53, [%rd6+-4];
	setp.le.s32 	%p13, %r52, %r53;
	@%p13 bra 	$L__BB0_8;
$L__BB0_5:
	mul.wide.s32 	%rd17, %r8, 4;
	add.s64 	%rd18, %rd3, %rd17;
	ld.global.u32 	%r54, [%rd18+-4];
	ld.global.u32 	%r55, [%rd6];
	setp.gt.s32 	%p15, %r54, %r55;
	@%p15 bra 	$L__BB0_7;
	cvta.to.local.u64 	%rd20, %rd19;
	st.local.v2.u32 	[%rd20], {%r2, %r8};
	st.local.u32 	[%rd20+8], %r9;
	cvta.global.u64 	%rd22, %rd21;
	{ // callseq 0, 0
	.param .b64 param0;
	st.param.b64 	[param0], %rd22;
	.param .b64 param1;
	st.param.b64 	[param1], %rd19;
	.param .b32 retval0;
	call.uni (retval0), 
	vprintf, 
	(
	param0, 
	param1
	);
	ld.param.b32 	%r56, [retval0];
	} // callseq 0
	st.global.u32 	[%rd4+4], %r8;
	st.global.u32 	[%rd5+4], %r9;
	mov.pred 	%p27, 0;
	bra.uni 	$L__BB0_9;
$L__BB0_7:
	add.s32 	%r203, %r8, -1;
	add.s32 	%r204, %r9, 1;
	mov.pred 	%p27, -1;
	bra.uni 	$L__BB0_9;
$L__BB0_8:
	add.s32 	%r205, %r8, 1;
	mov.pred 	%p27, -1;
$L__BB0_9:
	@%p27 bra 	$L__BB0_3;
	bar.sync 	0;
	setp.ne.s32 	%p18, %r1, 0;
	@%p18 bra 	$L__BB0_12;
	add.u64 	%rd23, %SP, 0;
	add.u64 	%rd24, %SPL, 0;
	add.u64 	%rd26, %SPL, 0;
	ld.global.u32 	%r58, [Ad];
	mov.b32 	%r59, 0;
	st.local.v2.u32 	[%rd26], {%r59, %r58};
	mov.u64 	%rd27, $str;
	cvta.global.u64 	%rd28, %rd27;
	{ // callseq 1, 0
	.param .b64 param0;
	st.param.b64 	[param0], %rd28;
	.param .b64 param1;
	st.param.b64 	[param1], %rd23;
	.param .b32 retval0;
	call.uni (retval0), 
	vprintf, 
	(
	param0, 
	param1
	);
	ld.param.b32 	%r60, [retval0];
	} // callseq 1
	ld.global.u32 	%r62, [Ad+4];
	mov.b32 	%r63, 1;
	st.local.v2.u32 	[%rd26], {%r63, %r62};
	{ // callseq 2, 0
	.param .b64 param0;
	st.param.b64 	[param0], %rd28;
	.param .b64 param1;
	st.param.b64 	[param1], %rd23;
	.param .b32 retval0;
	call.uni (retval0), 
	vprintf, 
	(
	param0, 
	param1
	);
	ld.param.b32 	%r64, [retval0];
	} // callseq 2
	ld.global.u32 	%r66, [Ad+8];
	mov.b32 	%r67, 2;
	st.local.v2.u32 	[%rd26], {%r67, %r66};
	{ // callseq 3, 0
	.param .b64 param0;
	st.param.b64 	[param0], %rd28;
	.param .b64 param1;
	st.param.b64 	[param1], %rd23;
	.param .b32 retval0;
	call.uni (retval0), 
	vprintf, 
	(
	param0, 
	param1
	);
	ld.param.b32 	%r68, [retval0];
	} // callseq 3
	ld.global.u32 	%r70, [Ad+12];
	mov.b32 	%r71, 3;
	st.local.v2.u32 	[%rd26], {%r71, %r70};
	{ // callseq 4, 0
	.param .b64 param0;
	st.param.b64 	[param0], %rd28;
	.param .b64 param1;
	st.param.b64 	[param1], %rd23;
	.param .b32 retval0;
	call.uni (retval0), 
	vprintf, 
	(
	param0, 
	param1
	);
	ld.param.b32 	%r72, [retval0];
	} // callseq 4
	ld.global.u32 	%r74, [Ad+16];
	mov.b32 	%r75, 4;
	st.local.v2.u32 	[%rd26], {%r75, %r74};
	{ // callseq 5, 0
	.param .b64 param0;
	st.param.b64 	[param0], %rd28;
	.param .b64 param1;
	st.param.b64 	[param1], %rd23;
	.param .b32 retval0;
	call.uni (retval0), 
	vprintf, 
	(
	param0, 
	param1
	);
	ld.param.b32 	%r76, [retval0];
	} // callseq 5
	ld.global.u32 	%r78, [Ad+20];
	mov.b32 	%r79, 5;
	st.local.v2.u32 	[%rd26], {%r79, %r78};
	{ // callseq 6, 0
	.param .b64 param0;
	st.param.b64 	[param0], %rd28;
	.param .b64 param1;
	st.param.b64 	[param1], %rd23;
	.param .b32 retval0;
	call.uni (retval0), 
	vprintf, 
	(
	param0, 
	param1
	);
	ld.param.b32 	%r80, [retval0];
	} // callseq 6
	ld.global.u32 	%r82, [Ad+24];
	mov.b32 	%r83, 6;
	st.local.v2.u32 	[%rd26], {%r83, %r82};
	{ // callseq 7, 0
	.param .b64 param0;
	st.param.b64 	[param0], %rd28;
	.param .b64 param1;
	st.param.b64 	[param1], %rd23;
	.param .b32 retval0;
	call.uni (retval0), 
	vprintf, 
	(
	param0, 
	param1
	);
	ld.param.b32 	%r84, [retval0];
	} // callseq 7
	ld.global.u32 	%r86, [Ad+28];
	mov.b32 	%r87, 7;
	st.local.v2.u32 	[%rd26], {%r87, %r86};
	{ // callseq 8, 0
	.param .b64 param0;
	st.param.b64 	[param0], %rd28;
	.param .b64 param1;
	st.param.b64 	[param1], %rd23;
	.param .b32 retval0;
	call.uni (retval0), 
	vprintf, 
	(
	param0, 
	param1
	);
	ld.param.b32 	%r88, [retval0];
	} // callseq 8
	ld.global.u32 	%r90, [Ad+32];
	mov.b32 	%r91, 8;
	st.local.v2.u32 	[%rd26], {%r91, %r90};
	{ // callseq 9, 0
	.param .b64 param0;
	st.param.b64 	[param0], %rd28;
	.param .b64 param1;
	st.param.b64 	[param1], %rd23;
	.param .b32 retval0;
	call.uni (retval0), 
	vprintf, 
	(
	param0, 
	param1
	);
	ld.param.b32 	%r92, [retval0];
	} // callseq 9
	mov.u64 	%rd29, $str$1;
	cvta.global.u64 	%rd30, %rd29;
	{ // callseq 10, 0
	.param .b64 param0;
	st.param.b64 	[param0], %rd30;
	.param .b64 param1;
	st.param.b64 	[param1], 0;
	.param .b32 retval0;
	call.uni (retval0), 
	vprintf, 
	(
	param0, 
	param1
	);
	ld.param.b32 	%r94, [retval0];
	} // callseq 10
	ld.global.u32 	%r96, [Bd];
	st.local.v2.u32 	[%rd24], {%r59, %r96};
	{ // callseq 11, 0
	.param .b64 param0;
	st.param.b64 	[param0], %rd28;
	.param .b64 param1;
	st.param.b64 	[param1], %rd23;
	.param .b32 retval0;
	call.uni (retval0), 
	vprintf, 
	(
	param0, 
	param1
	);
	ld.param.b32 	%r97, [retval0];
	} // callseq 11
	ld.global.u32 	%r99, [Bd+4];
	st.local.v2.u32 	[%rd24], {%r63, %r99};
	{ // callseq 12, 0
	.param .b64 param0;
	st.param.b64 	[param0], %rd28;
	.param .b64 param1;
	st.param.b64 	[param1], %rd23;
	.param .b32 retval0;
	call.uni (retval0), 
	vprintf, 
	(
	param0, 
	param1
	);
	ld.param.b32 	%r100, [retval0];
	} // callseq 12
	ld.global.u32 	%r102, [Bd+8];
	st.local.v2.u32 	[%rd24], {%r67, %r102};
	{ // callseq 13, 0
	.param .b64 param0;
	st.param.b64 	[param0], %rd28;
	.param .b64 param1;
	st.param.b64 	[param1], %rd23;
	.param .b32 retval0;
	call.uni (retval0), 
	vprintf, 
	(
	param0, 
	param1
	);
	ld.param.b32 	%r103, [retval0];
	} // callseq 13
	ld.global.u32 	%r105, [Bd+12];
	st.local.v2.u32 	[%rd24], {%r71, %r105};
	{ // callseq 14, 0
	.param .b64 param0;
	st.param.b64 	[param0], %rd28;
	.param .b64 param1;
	st.param.b64 	[param1], %rd23;
	.param .b32 retval0;
	call.uni (retval0), 
	vprintf, 
	(
	param0, 
	param1
	);
	ld.param.b32 	%r106, [retval0];
	} // callseq 14
	ld.global.u32 	%r108, [Bd+16];
	st.local.v2.u32 	[%rd24], {%r75, %r108};
	{ // callseq 15, 0
	.param .b64 param0;
	st.param.b64 	[param0], %rd28;
	.param .b64 param1;
	st.param.b64 	[param1], %rd23;
	.param .b32 retval0;
	call.uni (retval0), 
	vprintf, 
	(
	param0, 
	param1
	);
	ld.param.b32 	%r109, [retval0];
	} // callseq 15
	ld.global.u32 	%r111, [Bd+20];
	st.local.v2.u32 	[%rd24], {%r79, %r111};
	{ // callseq 16, 0
	.param .b64 param0;
	st.param.b64 	[param0], %rd28;
	.param .b64 param1;
	st.param.b64 	[param1], %rd23;
	.param .b32 retval0;
	call.uni (retval0), 
	vprintf, 
	(
	param0, 
	param1
	);
	ld.param.b32 	%r112, [retval0];
	} // callseq 16
	ld.global.u32 	%r114, [Bd+24];
	st.local.v2.u32 	[%rd24], {%r83, %r114};
	{ // callseq 17, 0
	.param .b64 param0;
	st.param.b64 	[param0], %rd28;
	.param .b64 param1;
	st.param.b64 	[param1], %rd23;
	.param .b32 retval0;
	call.uni (retval0), 
	vprintf, 
	(
	param0, 
	param1
	);
	ld.param.b32 	%r115, [retval0];
	} // callseq 17
	ld.global.u32 	%r117, [Bd+28];
	st.local.v2.u32 	[%rd24], {%r87, %r117};
	{ // callseq 18, 0
	.param .b64 param0;
	st.param.b64 	[param0], %rd28;
	.param .b64 param1;
	st.param.b64 	[param1], %rd23;
	.param .b32 retval0;
	call.uni (retval0), 
	vprintf, 
	(
	param0, 
	param1
	);
	ld.param.b32 	%r118, [retval0];
	} // callseq 18
	ld.global.u32 	%r120, [Bd+32];
	st.local.v2.u32 	[%rd24], {%r91, %r120};
	{ // callseq 19, 0
	.param .b64 param0;
	st.param.b64 	[param0], %rd28;
	.param .b64 param1;
	st.param.b64 	[param1], %rd23;
	.param .b32 retval0;
	call.uni (retval0), 
	vprintf, 
	(
	param0, 
	param1
	);
	ld.param.b32 	%r121, [retval0];
	} // callseq 19
	{ // callseq 20, 0
	.param .b64 param0;
	st.param.b64 	[param0], %rd30;
	.param .b64 param1;
	st.param.b64 	[param1], 0;
	.param .b32 retval0;
	call.uni (retval0), 
	vprintf, 
	(
	param0, 
	param1
	);
	ld.param.b32 	%r123, [retval0];
	} // callseq 20
$L__BB0_12:
	add.u64 	%rd31, %SP, 0;
	add.u64 	%rd7, %SPL, 0;
	mov.b32 	%r206, 1;
	mov.u64 	%rd33, Ad;
	mov.u64 	%rd35, Bd;
	mov.u64 	%rd53, $str;
	mov.u64 	%rd56, $str$1;
$L__BB0_13:
	add.s32 	%r126, %r206, -1;
	mul.wide.u32 	%rd32, %r126, 4;
	add.s64 	%rd34, %rd33, %rd32;
	ld.global.u32 	%r210, [%rd34];
	ld.global.u32 	%r18, [%rd34+4];
	add.s64 	%rd36, %rd35, %rd32;
	ld.global.u32 	%r211, [%rd36];
	ld.global.u32 	%r20, [%rd36+4];
	add.s32 	%r21, %r211, %r210;
	setp.eq.s32 	%p29, %r210, %r18;
	setp.eq.s32 	%p28, %r211, %r20;
	and.pred  	%p20, %p29, %p28;
	@%p20 bra 	$L__BB0_17;
	mov.b32 	%r207, 0;
$L__BB0_15:
	not.pred 	%p21, %p29;
	@%p21 bra 	$L__BB0_21;
	mul.wide.s32 	%rd49, %r211, 4;
	add.s64 	%rd50, %rd2, %rd49;
	ld.global.u32 	%r132, [%rd50];
	add.s32 	%r133, %r207, %r21;
	mul.wide.s32 	%rd51, %r133, 4;
	add.s64 	%rd52, %rd1, %rd51;
	st.global.u32 	[%rd52], %r132;
	add.s32 	%r211, %r211, 1;
	mov.u32 	%r210, %r18;
	bra.uni 	$L__BB0_26;
$L__BB0_17:
	setp.ne.s32 	%p25, %r1, 0;
	@%p25 bra 	$L__BB0_19;
	ld.global.u32 	%r134, [%rd1];
	mov.b32 	%r135, 0;
	st.local.v2.u32 	[%rd7], {%r135, %r134};
	cvta.global.u64 	%rd54, %rd53;
	{ // callseq 21, 0
	.param .b64 param0;
	st.param.b64 	[param0], %rd54;
	.param .b64 param1;
	st.param.b64 	[param1], %rd31;
	.param .b32 retval0;
	call.uni (retval0), 
	vprintf, 
	(
	param0, 
	param1
	);
	ld.param.b32 	%r136, [retval0];
	} // callseq 21
	ld.global.u32 	%r138, [%rd1+4];
	mov.b32 	%r139, 1;
	st.local.v2.u32 	[%rd7], {%r139, %r138};
	{ // callseq 22, 0
	.param .b64 param0;
	st.param.b64 	[param0], %rd54;
	.param .b64 param1;
	st.param.b64 	[param1], %rd31;
	.param .b32 retval0;
	call.uni (retval0), 
	vprintf, 
	(
	param0, 
	param1
	);
	ld.param.b32 	%r140, [retval0];
	} // callseq 22
	ld.global.u32 	%r142, [%rd1+8];
	mov.b32 	%r143, 2;
	st.local.v2.u32 	[%rd7], {%r143, %r142};
	{ // callseq 23, 0
	.param .b64 param0;
	st.param.b64 	[param0], %rd54;
	.param .b64 param1;
	st.param.b64 	[param1], %rd31;
	.param .b32 retval0;
	call.uni (retval0), 
	vprintf, 
	(
	param0, 
	param1
	);
	ld.param.b32 	%r144, [retval0];
	} // callseq 23
	ld.global.u32 	%r146, [%rd1+12];
	mov.b32 	%r147, 3;
	st.local.v2.u32 	[%rd7], {%r147, %r146};
	{ // callseq 24, 0
	.param .b64 param0;
	st.param.b64 	[param0], %rd54;
	.param .b64 param1;
	st.param.b64 	[param1], %rd31;
	.param .b32 retval0;
	call.uni (retval0), 
	vprintf, 
	(
	param0, 
	param1
	);
	ld.param.b32 	%r148, [retval0];
	} // callseq 24
	ld.global.u32 	%r150, [%rd1+16];
	mov.b32 	%r151, 4;
	st.local.v2.u32 	[%rd7], {%r151, %r150};
	{ // callseq 25, 0
	.param .b64 param0;
	st.param.b64 	[param0], %rd54;
	.param .b64 param1;
	st.param.b64 	[param1], %rd31;
	.param .b32 retval0;
	call.uni (retval0), 
	vprintf, 
	(
	param0, 
	param1
	);
	ld.param.b32 	%r152, [retval0];
	} // callseq 25
	ld.global.u32 	%r154, [%rd1+20];
	mov.b32 	%r155, 5;
	st.local.v2.u32 	[%rd7], {%r155, %r154};
	{ // callseq 26, 0
	.param .b64 param0;
	st.param.b64 	[param0], %rd54;
	.param .b64 param1;
	st.param.b64 	[param1], %rd31;
	.param .b32 retval0;
	call.uni (retval0), 
	vprintf, 
	(
	param0, 
	param1
	);
	ld.param.b32 	%r156, [retval0];
	} // callseq 26
	ld.global.u32 	%r158, [%rd1+24];
	mov.b32 	%r159, 6;
	st.local.v2.u32 	[%rd7], {%r159, %r158};
	{ // callseq 27, 0
	.param .b64 param0;
	st.param.b64 	[param0], %rd54;
	.param .b64 param1;
	st.param.b64 	[param1], %rd31;
	.param .b32 retval0;
	call.uni (retval0), 
	vprintf, 
	(
	param0, 
	param1
	);
	ld.param.b32 	%r160, [retval0];
	} // callseq 27
	ld.global.u32 	%r162, [%rd1+28];
	mov.b32 	%r163, 7;
	st.local.v2.u32 	[%rd7], {%r163, %r162};
	{ // callseq 28, 0
	.param .b64 param0;
	st.param.b64 	[param0], %rd54;
	.param .b64 param1;
	st.param.b64 	[param1], %rd31;
	.param .b32 retval0;
	call.uni (retval0), 
	vprintf, 
	(
	param0, 
	param1
	);
	ld.param.b32 	%r164, [retval0];
	} // callseq 28
	ld.global.u32 	%r166, [%rd1+32];
	mov.b32 	%r167, 8;
	st.local.v2.u32 	[%rd7], {%r167, %r166};
	{ // callseq 29, 0
	.param .b64 param0;
	st.param.b64 	[param0], %rd54;
	.param .b64 param1;
	st.param.b64 	[param1], %rd31;
	.param .b32 retval0;
	call.uni (retval0), 
	vprintf, 
	(
	param0, 
	param1
	);
	ld.param.b32 	%r168, [retval0];
	} // callseq 29
	ld.global.u32 	%r170, [%rd1+36];
	mov.b32 	%r171, 9;
	st.local.v2.u32 	[%rd7], {%r171, %r170};
	{ // callseq 30, 0
	.param .b64 param0;
	st.param.b64 	[param0], %rd54;
	.param .b64 param1;
	st.param.b64 	[param1], %rd31;
	.param .b32 retval0;
	call.uni (retval0), 
	vprintf, 
	(
	param0, 
	param1
	);
	ld.param.b32 	%r172, [retval0];
	} // callseq 30
	ld.global.u32 	%r174, [%rd1+40];
	mov.b32 	%r175, 10;
	st.local.v2.u32 	[%rd7], {%r175, %r174};
	{ // callseq 31, 0
	.param .b64 param0;
	st.param.b64 	[param0], %rd54;
	.param .b64 param1;
	st.param.b64 	[param1], %rd31;
	.param .b32 retval0;
	call.uni (retval0), 
	vprintf, 
	(
	param0, 
	param1
	);
	ld.param.b32 	%r176, [retval0];
	} // callseq 31
	ld.global.u32 	%r178, [%rd1+44];
	mov.b32 	%r179, 11;
	st.local.v2.u32 	[%rd7], {%r179, %r178};
	{ // callseq 32, 0
	.param .b64 param0;
	st.param.b64 	[param0], %rd54;
	.param .b64 param1;
	st.param.b64 	[param1], %rd31;
	.param .b32 retval0;
	call.uni (retval0), 
	vprintf, 
	(
	param0, 
	param1
	);
	ld.param.b32 	%r180, [retval0];
	} // callseq 32
	ld.global.u32 	%r182, [%rd1+48];
	mov.b32 	%r183, 12;
	st.local.v2.u32 	[%rd7], {%r183, %r182};
	{ // callseq 33, 0
	.param .b64 param0;
	st.param.b64 	[param0], %rd54;
	.param .b64 param1;
	st.param.b64 	[param1], %rd31;
	.param .b32 retval0;
	call.uni (retval0), 
	vprintf, 
	(
	param0, 
	param1
	);
	ld.param.b32 	%r184, [retval0];
	} // callseq 33
	ld.global.u32 	%r186, [%rd1+52];
	mov.b32 	%r187, 13;
	st.local.v2.u32 	[%rd7], {%r187, %r186};
	{ // callseq 34, 0
	.param .b64 param0;
	st.param.b64 	[param0], %rd54;
	.param .b64 param1;
	st.param.b64 	[param1], %rd31;
	.param .b32 retval0;
	call.uni (retval0), 
	vprintf, 
	(
	param0, 
	param1
	);
	ld.param.b32 	%r188, [retval0];
	} // callseq 34
	ld.global.u32 	%r190, [%rd1+56];
	mov.b32 	%r191, 14;
	st.local.v2.u32 	[%rd7], {%r191, %r190};
	{ // callseq 35, 0
	.param .b64 param0;
	st.param.b64 	[param0], %rd54;
	.param .b64 param1;
	st.param.b64 	[param1], %rd31;
	.param .b32 retval0;
	call.uni (retval0), 
	vprintf, 
	(
	param0, 
	param1
	);
	ld.param.b32 	%r192, [retval0];
	} // callseq 35
	ld.global.u32 	%r194, [%rd1+60];
	mov.b32 	%r195, 15;
	st.local.v2.u32 	[%rd7], {%r195, %r194};
	{ // callseq 36, 0
	.param .b64 param0;
	st.param.b64 	[param0], %rd54;
	.param .b64 param1;
	st.param.b64 	[param1], %rd31;
	.param .b32 retval0;
	call.uni (retval0), 
	vprintf, 
	(
	param0, 
	param1
	);
	ld.param.b32 	%r196, [retval0];
	} // callseq 36
	cvta.global.u64 	%rd57, %rd56;
	{ // callseq 37, 0
	.param .b64 param0;
	st.param.b64 	[param0], %rd57;
	.param .b64 param1;
	st.param.b64 	[param1], 0;
	.param .b32 retval0;
	call.uni (retval0), 
	vprintf, 
	(
	param0, 
	param1
	);
	ld.param.b32 	%r198, [retval0];
	} // callseq 37
$L__BB0_19:
	add.s32 	%r206, %r206, 1;
	setp.ne.s32 	%p26, %r206, 9;
	@%p26 bra 	$L__BB0_13;
	ret;
$L__BB0_21:
	not.pred 	%p22, %p28;
	@%p22 bra 	$L__BB0_23;
	mul.wide.s32 	%rd45, %r210, 4;
	add.s64 	%rd46, %rd3, %rd45;
	ld.global.u32 	%r130, [%rd46];
	add.s32 	%r131, %r207, %r21;
	mul.wide.s32 	%rd47, %r131, 4;
	add.s64 	%rd48, %rd1, %rd47;
	st.global.u32 	[%rd48], %r130;
	add.s32 	%r210, %r210, 1;
	mov.u32 	%r211, %r20;
	bra.uni 	$L__BB0_26;
$L__BB0_23:
	mul.wide.s32 	%rd37, %r210, 4;
	add.s64 	%rd38, %rd3, %rd37;
	ld.global.u32 	%r27, [%rd38];
	mul.wide.s32 	%rd39, %r211, 4;
	add.s64 	%rd40, %rd2, %rd39;
	ld.global.u32 	%r28, [%rd40];
	setp.le.s32 	%p23, %r27, %r28;
	@%p23 bra 	$L__BB0_25;
	add.s32 	%r129, %r207, %r21;
	mul.wide.s32 	%rd43, %r129, 4;
	add.s64 	%rd44, %rd1, %rd43;
	st.global.u32 	[%rd44], %r28;
	add.s32 	%r211, %r211, 1;
	bra.uni 	$L__BB0_26;
$L__BB0_25:
	add.s32 	%r128, %r207, %r21;
	mul.wide.s32 	%rd41, %r128, 4;
	add.s64 	%rd42, %rd1, %rd41;
	st.global.u32 	[%rd42], %r27;
	add.s32 	%r210, %r210, 1;
$L__BB0_26:
	add.s32 	%r207, %r207, 1;
	setp.eq.s32 	%p29, %r210, %r18;
	setp.eq.s32 	%p28, %r211, %r20;
	and.pred  	%p24, %p29, %p28;
	@%p24 bra 	$L__BB0_17;
	bra.uni 	$L__BB0_15;

}


// ===== COMPILED SASS (sm_100) =====

	.target	sm_100

	.elftype	@"ET_EXEC"


//--------------------- .note.nv.tkinfo           --------------------------
	.section	.note.nv.tkinfo,"",@"SHT_NOTE"
	.sectionflags	@"SHF_NOTE_NV_TKINFO"
	.tkinfo
        /*0018*/ 	.word	0x00000002
        /*0030*/ 	.string	""
        /*0030*/ 	.string	"ptxas"
        /*0030*/ 	.string	"Cuda compilation tools, release 13.0, V13.0.88"
        /*0030*/ 	.string	"Build cuda_13.0.r13.0/compiler.36424714_0"
        /*0030*/ 	.string	"-arch sm_100 -m 64 "



//--------------------- .note.nv.cuinfo           --------------------------
	.section	.note.nv.cuinfo,"",@"SHT_NOTE"
	.sectionflags	@"SHF_NOTE_NV_CUINFO"
        /*0018*/ 	.short	0x0002
        /*001a*/ 	.short	0x0064
        /*001c*/ 	.short	0x0082
	.zero		2


//--------------------- .nv.info                  --------------------------
	.section	.nv.info,"",@"SHT_CUDA_INFO"
	.align	4


	//----- nvinfo : EIATTR_REGCOUNT
	.align		4
        /*0000*/ 	.byte	0x04, 0x2f
        /*0002*/ 	.short	(.L_6 - .L_5)
	.align		4
.L_5:
        /*0004*/ 	.word	index@(_Z9mergePathPiS_iS_i)
        /*0008*/ 	.word	0x00000020


	//----- nvinfo : EIATTR_FRAME_SIZE
	.align		4
.L_6:
        /*000c*/ 	.byte	0x04, 0x11
        /*000e*/ 	.short	(.L_8 - .L_7)
	.align		4
.L_7:
        /*0010*/ 	.word	index@(_Z9mergePathPiS_iS_i)
        /*0014*/ 	.word	0x00000018


	//----- nvinfo : EIATTR_MIN_STACK_SIZE
	.align		4
.L_8:
        /*0018*/ 	.byte	0x04, 0x12
        /*001a*/ 	.short	(.L_10 - .L_9)
	.align		4
.L_9:
        /*001c*/ 	.word	index@(_Z9mergePathPiS_iS_i)
        /*0020*/ 	.word	0x00000018
.L_10:


//--------------------- .nv.compat                --------------------------
	.section	.nv.compat,"",@"SHT_CUDA_COMPAT_INFO"
	.align	4
        /*0000*/ 	.byte	0x02, 0x09, 0x00, 0x00, 0x02, 0x02, 0x01, 0x00, 0x02, 0x05, 0x05, 0x00, 0x03, 0x07, 0x01, 0x01
        /*0010*/ 	.byte	0x02, 0x03, 0x00, 0x00, 0x02, 0x06, 0x01, 0x00, 0x04, 0x0b, 0x08, 0x00, 0x09, 0x00, 0x00, 0x00
        /*0020*/ 	.byte	0x00, 0x00, 0x00, 0x00


//--------------------- .nv.info._Z9mergePathPiS_iS_i --------------------------
	.section	.nv.info._Z9mergePathPiS_iS_i,"",@"SHT_CUDA_INFO"
	.sectionflags	@""
	.align	4


	//----- nvinfo : EIATTR_CUDA_API_VERSION
	.align		4
        /*0000*/ 	.byte	0x04, 0x37
        /*0002*/ 	.short	(.L_12 - .L_11)
.L_11:
        /*0004*/ 	.word	0x00000082


	//----- nvinfo : EIATTR_KPARAM_INFO
	.align		4
.L_12:
        /*0008*/ 	.byte	0x04, 0x17
        /*000a*/ 	.short	(.L_14 - .L_13)
.L_13:
        /*000c*/ 	.word	0x00000000
        /*0010*/ 	.short	0x0004
        /*0012*/ 	.short	0x0020
        /*0014*/ 	.byte	0x00, 0xf0, 0x11, 0x00


	//----- nvinfo : EIATTR_KPARAM_INFO
	.align		4
.L_14:
        /*0018*/ 	.byte	0x04, 0x17
        /*001a*/ 	.short	(.L_16 - .L_15)
.L_15:
        /*001c*/ 	.word	0x00000000
        /*0020*/ 	.short	0x0003
        /*0022*/ 	.short	0x0018
        /*0024*/ 	.byte	0x00, 0xf5, 0x21, 0x00


	//----- nvinfo : EIATTR_KPARAM_INFO
	.align		4
.L_16:
        /*0028*/ 	.byte	0x04, 0x17
        /*002a*/ 	.short	(.L_18 - .L_17)
.L_17:
        /*002c*/ 	.word	0x00000000
        /*0030*/ 	.short	0x0002
        /*0032*/ 	.short	0x0010
        /*0034*/ 	.byte	0x00, 0xf0, 0x11, 0x00


	//----- nvinfo : EIATTR_KPARAM_INFO
	.align		4
.L_18:
        /*0038*/ 	.byte	0x04, 0x17
        /*003a*/ 	.short	(.L_20 - .L_19)
.L_19:
        /*003c*/ 	.word	0x00000000
        /*0040*/ 	.short	0x0001
        /*0042*/ 	.short	0x0008
        /*0044*/ 	.byte	0x00, 0xf5, 0x21, 0x00


	//----- nvinfo : EIATTR_KPARAM_INFO
	.align		4
.L_20:
        /*0048*/ 	.byte	0x04, 0x17
        /*004a*/ 	.short	(.L_22 - .L_21)
.L_21:
        /*004c*/ 	.word	0x00000000
        /*0050*/ 	.short	0x0000
        /*0052*/ 	.short	0x0000
        /*0054*/ 	.byte	0x00, 0xf5, 0x21, 0x00


	//----- nvinfo : EIATTR_SPARSE_MMA_MASK
	.align		4
.L_22:
        /*0058*/ 	.byte	0x03, 0x50
        /*005a*/ 	.short	0x0000


	//----- nvinfo : EIATTR_MAXREG_COUNT
	.align		4
        /*005c*/ 	.byte	0x03, 0x1b
        /*005e*/ 	.short	0x00ff


	//----- nvinfo : EIATTR_NUM_BARRIERS
	.align		4
        /*0060*/ 	.byte	0x02, 0x4c
        /*0062*/ 	.byte	0x01
	.zero		1


	//----- nvinfo : EIATTR_EXTERNS
	.align		4
        /*0064*/ 	.byte	0x04, 0x0f
        /*0066*/ 	.short	(.L_24 - .L_23)


	//   ....[0]....
	.align		4
.L_23:
        /*0068*/ 	.word	index@(vprintf)


	//----- nvinfo : EIATTR_MERCURY_ISA_VERSION
	.align		4
.L_24:
        /*006c*/ 	.byte	0x03, 0x5f
        /*006e*/ 	.short	0x0101


	//----- nvinfo : EIATTR_VRC_CTA_INIT_COUNT
	.align		4
        /*0070*/ 	.byte	0x02, 0x4a
	.zero		1
	.zero		1


	//----- nvinfo : EIATTR_SYSCALL_OFFSETS
	.align		4
        /*0074*/ 	.byte	0x04, 0x46
        /*0076*/ 	.short	(.L_26 - .L_25)


	//   ....[0]....
.L_25:
        /*0078*/ 	.word	0x000004c0


	//   ....[1]....
        /*007c*/ 	.word	0x000006c0


	//   ....[2]....
        /*0080*/ 	.word	0x00000780


	//   ....[3]....
        /*0084*/ 	.word	0x00000840


	//   ....[4]....
        /*0088*/ 	.word	0x00000900


	//   ....[5]....
        /*008c*/ 	.word	0x000009c0


	//   ....[6]....
        /*0090*/ 	.word	0x00000a80


	//   ....[7]....
        /*0094*/ 	.word	0x00000b40


	//   ....[8]....
        /*0098*/ 	.word	0x00000c00


	//   ....[9]....
        /*009c*/ 	.word	0x00000cc0


	//   ....[10]....
        /*00a0*/ 	.word	0x00000d30


	//   ....[11]....
        /*00a4*/ 	.word	0x00000df0


	//   ....[12]....
        /*00a8*/ 	.word	0x00000eb0


	//   ....[13]....
        /*00ac*/ 	.word	0x00000f70


	//   ....[14]....
        /*00b0*/ 	.word	0x00001030


	//   ....[15]....
        /*00b4*/ 	.word	0x000010f0


	//   ....[16]....
        /*00b8*/ 	.word	0x000011b0


	//   ....[17]....
        /*00bc*/ 	.word	0x00001270


	//   ....[18]....
        /*00c0*/ 	.word	0x00001330


	//   ....[19]....
        /*00c4*/ 	.word	0x000013f0


	//   ....[20]....
        /*00c8*/ 	.word	0x00001460


	//   ....[21]....
        /*00cc*/ 	.word	0x00001970


	//   ....[22]....
        /*00d0*/ 	.word	0x00001a30


	//   ....[23]....
        /*00d4*/ 	.word	0x00001af0


	//   ....[24]....
        /*00d8*/ 	.word	0x00001bb0


	//   ....[25]....
        /*00dc*/ 	.word	0x00001c70


	//   ....[26]....
        /*00e0*/ 	.word	0x00001d30


	//   ....[27]....
        /*00e4*/ 	.word	0x00001df0


	//   ....[28]....
        /*00e8*/ 	.word	0x00001eb0


	//   ....[29]....
        /*00ec*/ 	.word	0x00001f70


	//   ....[30]....
        /*00f0*/ 	.word	0x00002030


	//   ....[31]....
        /*00f4*/ 	.word	0x000020f0


	//   ....[32]....
        /*00f8*/ 	.word	0x000021b0


	//   ....[33]....
        /*00fc*/ 	.word	0x00002270


	//   ....[34]....
        /*0100*/ 	.word	0x00002330


	//   ....[35]....
        /*0104*/ 	.word	0x000023f0


	//   ....[36]....
        /*0108*/ 	.word	0x000024b0


	//   ....[37]....
        /*010c*/ 	.word	0x00002520


	//----- nvinfo : EIATTR_EXIT_INSTR_OFFSETS
	.align		4
.L_26:
        /*0110*/ 	.byte	0x04, 0x1c
        /*0112*/ 	.short	(.L_28 - .L_27)


	//   ....[0]....
.L_27:
        /*0114*/ 	.word	0x00002560


	//----- nvinfo : EIATTR_CRS_STACK_SIZE
	.align		4
.L_28:
        /*0118*/ 	.byte	0x04, 0x1e
        /*011a*/ 	.short	(.L_30 - .L_29)
.L_29:
        /*011c*/ 	.word	0x00000000


	//----- nvinfo : EIATTR_CBANK_PARAM_SIZE
	.align		4
.L_30:
        /*0120*/ 	.byte	0x03, 0x19
        /*0122*/ 	.short	0x0024


	//----- nvinfo : EIATTR_PARAM_CBANK
	.align		4
        /*0124*/ 	.byte	0x04, 0x0a
        /*0126*/ 	.short	(.L_32 - .L_31)
	.align		4
.L_31:
        /*0128*/ 	.word	index@(.nv.constant0._Z9mergePathPiS_iS_i)
        /*012c*/ 	.short	0x0380
        /*012e*/ 	.short	0x0024


	//----- nvinfo : EIATTR_SW_WAR
	.align		4
.L_32:
        /*0130*/ 	.byte	0x04, 0x36
        /*0132*/ 	.short	(.L_34 - .L_33)
.L_33:
        /*0134*/ 	.word	0x00000008
.L_34:


//--------------------- .nv.callgraph             --------------------------
	.section	.nv.callgraph,"",@"SHT_CUDA_CALLGRAPH"
	.align	4
	.sectionentsize	8
	.align		4
        /*0000*/ 	.word	0x00000000
	.align		4
        /*0004*/ 	.word	0xffffffff
	.align		4
        /*0008*/ 	.word	index@(_Z9mergePathPiS_iS_i)
	.align		4
        /*000c*/ 	.word	index@(vprintf)
	.align		4
        /*0010*/ 	.word	0x00000000
	.align		4
        /*0014*/ 	.word	0xfffffffe
	.align		4
        /*0018*/ 	.word	0x00000000
	.align		4
        /*001c*/ 	.word	0xfffffffd
	.align		4
        /*0020*/ 	.word	0x00000000
	.align		4
        /*0024*/ 	.word	0xfffffffc


//--------------------- .nv.constant4             --------------------------
	.section	.nv.constant4,"a",@progbits
	.align	8
	.align		8
.nv.constant4:
        /*0000*/ 	.dword	vprintf
	.align		8
        /*0008*/ 	.dword	Bd
	.align		8
        /*0010*/ 	.dword	Ad
	.align		8
        /*0018*/ 	.dword	$str
	.align		8
        /*0020*/ 	.dword	$str$1
	.align		8
        /*0028*/ 	.dword	$str$2


//--------------------- .text._Z9mergePathPiS_iS_i --------------------------
	.section	.text._Z9mergePathPiS_iS_i,"ax",@progbits
	.align	128
        .global         _Z9mergePathPiS_iS_i
        .type           _Z9mergePathPiS_iS_i,@function
        .size           _Z9mergePathPiS_iS_i,(.L_x_56 - _Z9mergePathPiS_iS_i)
        .other          _Z9mergePathPiS_iS_i,@"STO_CUDA_ENTRY STV_DEFAULT"
_Z9mergePathPiS_iS_i:
.text._Z9mergePathPiS_iS_i:
[----:B------:R-:W0:Y:S01]  /*0000*/  LDC R1, c[0x0][0x37c] ;  /* 0x0000df00ff017b82 */ /* 0x000e220000000800 */
[----:B------:R-:W1:Y:S01]  /*0010*/  S2R R27, SR_TID.X ;  /* 0x00000000001b7919 */ /* 0x000e620000002100 */
[----:B------:R-:W2:Y:S06]  /*0020*/  LDCU UR5, c[0x0][0x2fc] ;  /* 0x00005f80ff0577ac */ /* 0x000eac0008000800 */
[----:B------:R-:W1:Y:S01]  /*0030*/  S2UR UR4, SR_CTAID.X ;  /* 0x00000000000479c3 */ /* 0x000e620000002500 */
[----:B0-----:R-:W-:Y:S01]  /*0040*/  VIADD R1, R1, 0xffffffe8 ;  /* 0xffffffe801017836 */ /* 0x001fe20000000000 */
[----:B------:R-:W0:Y:S01]  /*0050*/  LDCU.64 UR36, c[0x0][0x358] ;  /* 0x00006b00ff2477ac */ /* 0x000e220008000a00 */
[----:B------:R-:W3:Y:S05]  /*0060*/  LDCU UR38, c[0x0][0x390] ;  /* 0x00007200ff2677ac */ /* 0x000eea0008000800 */
[----:B------:R-:W1:Y:S08]  /*0070*/  LDC R0, c[0x0][0x360] ;  /* 0x0000d800ff007b82 */ /* 0x000e700000000800 */
[----:B------:R-:W4:Y:S08]  /*0080*/  LDC R11, c[0x0][0x390] ;  /* 0x0000e400ff0b7b82 */ /* 0x000f300000000800 */
[----:B------:R-:W5:Y:S01]  /*0090*/  LDC R8, c[0x0][0x3a0] ;  /* 0x0000e800ff087b82 */ /* 0x000f620000000800 */
[----:B-1----:R-:W-:-:S07]  /*00a0*/  IMAD R27, R0, UR4, R27 ;  /* 0x00000004001b7c24 */ /* 0x002fce000f8e021b */
[----:B------:R-:W1:Y:S01]  /*00b0*/  LDC.64 R2, c[0x4][0x10] ;  /* 0x01000400ff027b82 */ /* 0x000e620000000a00 */
[----:B------:R-:W2:Y:S01]  /*00c0*/  LDCU UR4, c[0x0][0x2f8] ;  /* 0x00005f00ff0477ac */ /* 0x000ea20008000800 */
[----:B------:R-:W-:Y:S02]  /*00d0*/  VIADD R0, R27, 0x1 ;  /* 0x000000011b007836 */ /* 0x000fe40000000000 */
[----:B----4-:R-:W-:-:S03]  /*00e0*/  VIADD R25, R11, 0xffffffff ;  /* 0xffffffff0b197836 */ /* 0x010fc60000000000 */
[----:B------:R-:W-:Y:S01]  /*00f0*/  ISETP.NE.AND P0, PT, R0, RZ, PT ;  /* 0x000000ff0000720c */ /* 0x000fe20003f05270 */
[----:B------:R-:W4:Y:S01]  /*0100*/  LDC.64 R16, c[0x4][0x8] ;  /* 0x01000200ff107b82 */ /* 0x000f220000000a00 */
[----:B-----5:R-:W-:Y:S02]  /*0110*/  IADD3 R9, PT, PT, R11, R8, RZ ;  /* 0x000000080b097210 */ /* 0x020fe40007ffe0ff */
[----:B--2---:R-:W-:-:S03]  /*0120*/  IADD3 R22, P1, PT, R1, UR4, RZ ;  /* 0x0000000401167c10 */ /* 0x004fc6000ff3e0ff */
[----:B------:R-:W-:-:S06]  /*0130*/  IMAD R9, R0, R9, RZ ;  /* 0x0000000900097224 */ /* 0x000fcc00078e02ff */
[----:B------:R-:W2:Y:S01]  /*0140*/  @!P0 LDC.64 R4, c[0x4][0x10] ;  /* 0x01000400ff048b82 */ /* 0x000ea20000000a00 */
[----:B-1----:R-:W-:Y:S01]  /*0150*/  IMAD.WIDE R2, R27, 0x4, R2 ;  /* 0x000000041b027825 */ /* 0x002fe200078e0202 */
[----:B------:R-:W-:-:S06]  /*0160*/  SHF.R.S32.HI R0, RZ, 0x1f, R9 ;  /* 0x0000001fff007819 */ /* 0x000fcc0000011409 */
[----:B------:R-:W1:Y:S01]  /*0170*/  @!P0 LDC.64 R6, c[0x4][0x8] ;  /* 0x01000200ff068b82 */ /* 0x000e620000000a00 */
[----:B------:R-:W-:Y:S01]  /*0180*/  LEA.HI R0, R0, R9, RZ, 0x3 ;  /* 0x0000000900007211 */ /* 0x000fe200078f18ff */
[----:B0-----:R0:W-:Y:S01]  /*0190*/  STG.E desc[UR36][R2.64+0x4], RZ ;  /* 0x000004ff02007986 */ /* 0x0011e2000c101924 */
[----:B----4-:R-:W-:Y:S02]  /*01a0*/  IMAD.WIDE R16, R27, 0x4, R16 ;  /* 0x000000041b107825 */ /* 0x010fe400078e0210 */
[----:B------:R-:W-:-:S03]  /*01b0*/  SHF.R.S32.HI R0, RZ, 0x3, R0 ;  /* 0x00000003ff007819 */ /* 0x000fc60000011400 */
[----:B------:R4:W-:Y:S02]  /*01c0*/  STG.E desc[UR36][R16.64+0x4], RZ ;  /* 0x000004ff10007986 */ /* 0x0009e4000c101924 */
[C---:B------:R-:W-:Y:S01]  /*01d0*/  IMAD.IADD R26, R0.reuse, 0x1, -R25 ;  /* 0x00000001001a7824 */ /* 0x040fe200078e0a19 */
[----:B0-----:R-:W-:Y:S01]  /*01e0*/  IADD3.X R2, PT, PT, RZ, UR5, RZ, P1, !PT ;  /* 0x00000005ff027c10 */ /* 0x001fe20008ffe4ff */
[----:B--2---:R4:W-:Y:S04]  /*01f0*/  @!P0 STG.E desc[UR36][R4.64+0x20], R11 ;  /* 0x0000200b04008986 */ /* 0x0049e8000c101924 */
[----:B-1----:R4:W-:Y:S01]  /*0200*/  @!P0 STG.E desc[UR36][R6.64+0x20], R8 ;  /* 0x0000200806008986 */ /* 0x0029e2000c101924 */
[----:B------:R-:W-:-:S04]  /*0210*/  ISETP.GT.AND P0, PT, R0, R11, PT ;  /* 0x0000000b0000720c */ /* 0x000fc80003f04270 */
[----:B------:R-:W-:Y:S02]  /*0220*/  SEL R26, R26, RZ, P0 ;  /* 0x000000ff1a1a7207 */ /* 0x000fe40000000000 */
[----:B------:R-:W-:-:S03]  /*0230*/  SEL R25, R25, R0, P0 ;  /* 0x0000000019197207 */ /* 0x000fc60000000000 */
[----:B---3--:R-:W-:-:S07]  /*0240*/  IMAD.MOV.U32 R24, RZ, RZ, R26 ;  /* 0x000000ffff187224 */ /* 0x008fce00078e001a */
.L_x_7:
[----:B------:R-:W-:Y:S01]  /*0250*/  IMAD.IADD R0, R25, 0x1, -R26 ;  /* 0x0000000119007824 */ /* 0x000fe200078e0a1a */
[----:B0---4-:R-:W0:Y:S01]  /*0260*/  LDC.64 R6, c[0x0][0x398] ;  /* 0x0000e600ff067b82 */ /* 0x011e220000000a00 */
[----:B------:R-:W-:Y:S04]  /*0270*/  BSSY.RECONVERGENT B6, `(.L_x_0) ;  /* 0x0000032000067945 */ /* 0x000fe80003800200 */
[----:B------:R-:W-:Y:S01]  /*0280*/  BSSY.RELIABLE B7, `(.L_x_1) ;  /* 0x0000011000077945 */ /* 0x000fe20003800100 */
[----:B------:R-:W-:Y:S02]  /*0290*/  I2FP.F32.S32 R0, R0 ;  /* 0x0000000000007245 */ /* 0x000fe40000201400 */
[----:B------:R-:W1:Y:S03]  /*02a0*/  LDC.64 R4, c[0x0][0x388] ;  /* 0x0000e200ff047b82 */ /* 0x000e660000000a00 */
[----:B------:R-:W-:-:S06]  /*02b0*/  FMUL R0, R0, 0.5 ;  /* 0x3f00000000007820 */ /* 0x000fcc0000400000 */
[----:B------:R-:W2:Y:S02]  /*02c0*/  F2I.FLOOR.NTZ R0, R0 ;  /* 0x0000000000007305 */ /* 0x000ea40000207100 */
[----:B--2---:R-:W-:Y:S01]  /*02d0*/  IADD3 R19, PT, PT, R25, -R0, RZ ;  /* 0x8000000019137210 */ /* 0x004fe20007ffe0ff */
[----:B------:R-:W-:-:S03]  /*02e0*/  IMAD.IADD R23, R24, 0x1, R0 ;  /* 0x0000000118177824 */ /* 0x000fc600078e0200 */
[----:B------:R-:W-:Y:S01]  /*02f0*/  ISETP.GE.AND P0, PT, R19, UR38, PT ;  /* 0x0000002613007c0c */ /* 0x000fe2000bf06270 */
[----:B0-----:R-:W-:-:S03]  /*0300*/  IMAD.WIDE R6, R23, 0x4, R6 ;  /* 0x0000000417067825 */ /* 0x001fc600078e0206 */
[----:B------:R-:W-:-:S13]  /*0310*/  ISETP.EQ.OR P0, PT, R23, RZ, P0 ;  /* 0x000000ff1700720c */ /* 0x000fda0000702670 */
[----:B-1----:R-:W-:Y:S05]  /*0320*/  @P0 BRA `(.L_x_2) ;  /* 0x0000000000180947 */ /* 0x002fea0003800000 */
[----:B------:R-:W-:Y:S01]  /*0330*/  IMAD.WIDE R8, R19, 0x4, R4 ;  /* 0x0000000413087825 */ /* 0x000fe200078e0204 */
[----:B------:R-:W2:Y:S05]  /*0340*/  LDG.E R3, desc[UR36][R6.64+-0x4] ;  /* 0xfffffc2406037981 */ /* 0x000eaa000c1e1900 */
[----:B------:R-:W2:Y:S02]  /*0350*/  LDG.E R8, desc[UR36][R8.64] ;  /* 0x0000002408087981 */ /* 0x000ea4000c1e1900 */
[----:B--2---:R-:W-:-:S13]  /*0360*/  ISETP.GT.AND P0, PT, R8, R3, PT ;  /* 0x000000030800720c */ /* 0x004fda0003f04270 */
[----:B------:R-:W-:Y:S05]  /*0370*/  @!P0 BREAK.RELIABLE B7 ;  /* 0x0000000000078942 */ /* 0x000fea0003800100 */
[----:B------:R-:W-:Y:S05]  /*0380*/  @!P0 BRA `(.L_x_3) ;  /* 0x0000000000788947 */ /* 0x000fea0003800000 */
.L_x_2:
[----:B------:R-:W-:Y:S05]  /*0390*/  BSYNC.RELIABLE B7 ;  /* 0x0000000000077941 */ /* 0x000fea0003800100 */
.L_x_1:
[----:B------:R-:W-:Y:S01]  /*03a0*/  IMAD.WIDE R4, R19, 0x4, R4 ;  /* 0x0000000413047825 */ /* 0x000fe200078e0204 */
[----:B------:R-:W2:Y:S05]  /*03b0*/  LDG.E R7, desc[UR36][R6.64] ;  /* 0x0000002406077981 */ /* 0x000eaa000c1e1900 */
[----:B------:R-:W2:Y:S02]  /*03c0*/  LDG.E R4, desc[UR36][R4.64+-0x4] ;  /* 0xfffffc2404047981 */ /* 0x000ea4000c1e1900 */
[----:B--2---:R-:W-:-:S13]  /*03d0*/  ISETP.GT.AND P0, PT, R4, R7, PT ;  /* 0x000000070400720c */ /* 0x004fda0003f04270 */
[----:B------:R-:W-:Y:S05]  /*03e0*/  @P0 BRA `(.L_x_4) ;  /* 0x0000000000500947 */ /* 0x000fea0003800000 */
[----:B------:R-:W0:Y:S01]  /*03f0*/  LDCU UR4, c[0x0][0x2f8] ;  /* 0x00005f00ff0477ac */ /* 0x000e220008000800 */
[----:B------:R-:W-:Y:S01]  /*0400*/  IADD3 R6, P0, PT, R22, 0x8, RZ ;  /* 0x0000000816067810 */ /* 0x000fe20007f1e0ff */
[----:B------:R-:W-:Y:S01]  /*0410*/  VIADD R18, R27, 0x1 ;  /* 0x000000011b127836 */ /* 0x000fe20000000000 */
[----:B------:R-:W-:Y:S02]  /*0420*/  MOV R8, 0x0 ;  /* 0x0000000000087802 */ /* 0x000fe40000000f00 */
[----:B------:R-:W-:-:S04]  /*0430*/  IADD3.X R7, PT, PT, RZ, R2, RZ, P0, !PT ;  /* 0x00000002ff077210 */ /* 0x000fc800007fe4ff */
[----:B------:R-:W1:Y:S01]  /*0440*/  LDC.64 R8, c[0x4][R8] ;  /* 0x0100000008087b82 */ /* 0x000e620000000a00 */
[----:B0-----:R-:W-:Y:S01]  /*0450*/  IADD3 R0, PT, PT, R6, -UR4, RZ ;  /* 0x8000000406007c10 */ /* 0x001fe2000fffe0ff */
[----:B------:R-:W0:Y:S04]  /*0460*/  LDCU.64 UR4, c[0x4][0x28] ;  /* 0x01000500ff0477ac */ /* 0x000e280008000a00 */
[----:B------:R2:W-:Y:S04]  /*0470*/  STL.64 [R0], R18 ;  /* 0x0000001200007387 */ /* 0x0005e80000100a00 */
[----:B------:R2:W-:Y:S01]  /*0480*/  STL [R0+0x8], R23 ;  /* 0x0000081700007387 */ /* 0x0005e20000100800 */
[----:B0-----:R-:W-:-:S02]  /*0490*/  IMAD.U32 R4, RZ, RZ, UR4 ;  /* 0x00000004ff047e24 */ /* 0x001fc4000f8e00ff */
[----:B--2---:R-:W-:-:S07]  /*04a0*/  IMAD.U32 R5, RZ, RZ, UR5 ;  /* 0x00000005ff057e24 */ /* 0x004fce000f8e00ff */
[----:B------:R-:W-:-:S07]  /*04b0*/  LEPC R20, `(.L_x_5) ;  /* 0x000000001014794e */ /* 0x000fce0000000000 */
[----:B-1----:R-:W-:Y:S05]  /*04c0*/  CALL.ABS.NOINC R8 ;  /* 0x0000000008007343 */ /* 0x002fea0003c00000 */
.L_x_5:
[----:B------:R-:W0:Y:S01]  /*04d0*/  LDC.64 R4, c[0x4][0x10] ;  /* 0x01000400ff047b82 */ /* 0x000e220000000a00 */
[----:B------:R-:W-:Y:S01]  /*04e0*/  PLOP3.LUT P0, PT, PT, PT, PT, 0x8, 0x80 ;  /* 0x000000000080781c */ /* 0x000fe20003f0e170 */
[----:B0-----:R-:W-:-:S05]  /*04f0*/  IMAD.WIDE R4, R27, 0x4, R4 ;  /* 0x000000041b047825 */ /* 0x001fca00078e0204 */
[----:B------:R0:W-:Y:S04]  /*0500*/  STG.E desc[UR36][R4.64+0x4], R19 ;  /* 0x0000041304007986 */ /* 0x0001e8000c101924 */
[----:B------:R0:W-:Y:S01]  /*0510*/  STG.E desc[UR36][R16.64+0x4], R23 ;  /* 0x0000041710007986 */ /* 0x0001e2000c101924 */
[----:B------:R-:W-:Y:S05]  /*0520*/  BRA `(.L_x_6) ;  /* 0x0000000000187947 */ /* 0x000fea0003800000 */
.L_x_4:
[----:B------:R-:W-:Y:S01]  /*0530*/  PLOP3.LUT P0, PT, PT, PT, PT, 0x80, 0x8 ;  /* 0x000000000008781c */ /* 0x000fe20003f0f070 */
[----:B------:R-:W-:Y:S02]  /*0540*/  VIADD R25, R19, 0xffffffff ;  /* 0xffffffff13197836 */ /* 0x000fe40000000000 */
[----:B------:R-:W-:Y:S01]  /*0550*/  VIADD R24, R23, 0x1 ;  /* 0x0000000117187836 */ /* 0x000fe20000000000 */
[----:B------:R-:W-:Y:S09]  /*0560*/  BRA `(.L_x_6) ;  /* 0x0000000000087947 */ /* 0x000ff20003800000 */
.L_x_3:
[----:B------:R-:W-:Y:S02]  /*0570*/  PLOP3.LUT P0, PT, PT, PT, PT, 0x80, 0x8 ;  /* 0x000000000008781c */ /* 0x000fe40003f0f070 */
[----:B------:R-:W-:-:S11]  /*0580*/  IADD3 R26, PT, PT, R19, 0x1, RZ ;  /* 0x00000001131a7810 */ /* 0x000fd60007ffe0ff */
.L_x_6:
[----:B------:R-:W-:Y:S05]  /*0590*/  BSYNC.RECONVERGENT B6 ;  /* 0x0000000000067941 */ /* 0x000fea0003800200 */
.L_x_0:
[----:B------:R-:W-:Y:S05]  /*05a0*/  @P0 BRA `(.L_x_7) ;  /* 0xfffffffc00280947 */ /* 0x000fea000383ffff */
[----:B------:R-:W-:Y:S01]  /*05b0*/  ISETP.NE.AND P0, PT, R27, RZ, PT ;  /* 0x000000ff1b00720c */ /* 0x000fe20003f05270 */
[----:B------:R-:W-:Y:S05]  /*05c0*/  WARPSYNC.ALL ;  /* 0x0000000000007948 */ /* 0x000fea0003800000 */
[----:B------:R-:W-:Y:S06]  /*05d0*/  BAR.SYNC.DEFER_BLOCKING 0x0 ;  /* 0x0000000000007b1d */ /* 0x000fec0000010000 */
[----:B------:R-:W-:Y:S04]  /*05e0*/  BSSY.RECONVERGENT B6, `(.L_x_8) ;  /* 0x00000e9000067945 */ /* 0x000fe80003800200 */
[----:B------:R-:W-:Y:S05]  /*05f0*/  @P0 BRA `(.L_x_9) ;  /* 0x0000000c009c0947 */ /* 0x000fea0003800000 */
[----:B------:R-:W1:Y:S01]  /*0600*/  LDC.64 R8, c[0x4][0x10] ;  /* 0x01000400ff087b82 */ /* 0x000e620000000a00 */
[----:B------:R-:W-:Y:S01]  /*0610*/  IMAD.MOV.U32 R12, RZ, RZ, RZ ;  /* 0x000000ffff0c7224 */ /* 0x000fe200078e00ff */
[----:B0-----:R-:W-:Y:S01]  /*0620*/  MOV R16, 0x0 ;  /* 0x0000000000107802 */ /* 0x001fe20000000f00 */
[----:B------:R-:W0:Y:S01]  /*0630*/  LDCU.64 UR4, c[0x4][0x18] ;  /* 0x01000300ff0477ac */ /* 0x000e220008000a00 */
[----:B-1----:R-:W2:Y:S04]  /*0640*/  LDG.E R13, desc[UR36][R8.64] ;  /* 0x00000024080d7981 */ /* 0x002ea8000c1e1900 */
[----:B------:R1:W3:Y:S01]  /*0650*/  LDC.64 R10, c[0x4][R16] ;  /* 0x01000000100a7b82 */ /* 0x0002e20000000a00 */
[----:B0-----:R-:W-:Y:S01]  /*0660*/  IMAD.U32 R4, RZ, RZ, UR4 ;  /* 0x00000004ff047e24 */ /* 0x001fe2000f8e00ff */
[----:B------:R-:W-:Y:S01]  /*0670*/  MOV R5, UR5 ;  /* 0x0000000500057c02 */ /* 0x000fe20008000f00 */
[----:B------:R-:W-:-:S02]  /*0680*/  IMAD.MOV.U32 R6, RZ, RZ, R22 ;  /* 0x000000ffff067224 */ /* 0x000fc400078e0016 */
[----:B------:R-:W-:Y:S01]  /*0690*/  IMAD.MOV.U32 R7, RZ, RZ, R2 ;  /* 0x000000ffff077224 */ /* 0x000fe200078e0002 */
[----:B--23--:R1:W-:Y:S06]  /*06a0*/  STL.64 [R1], R12 ;  /* 0x0000000c01007387 */ /* 0x00c3ec0000100a00 */
[----:B------:R-:W-:-:S07]  /*06b0*/  LEPC R20, `(.L_x_10) ;  /* 0x000000001014794e */ /* 0x000fce0000000000 */
[----:B-1----:R-:W-:Y:S05]  /*06c0*/  CALL.ABS.NOINC R10 ;  /* 0x000000000a007343 */ /* 0x002fea0003c00000 */
.L_x_10:
[----:B------:R-:W0:Y:S01]  /*06d0*/  LDC.64 R10, c[0x4][0x10] ;  /* 0x01000400ff0a7b82 */ /* 0x000e220000000a00 */
[----:B------:R-:W-:Y:S01]  /*06e0*/  HFMA2 R8, -RZ, RZ, 0, 5.9604644775390625e-08 ;  /* 0x00000001ff087431 */ /* 0x000fe200000001ff */
[----:B------:R-:W1:Y:S01]  /*06f0*/  LDCU.64 UR4, c[0x4][0x18] ;  /* 0x01000300ff0477ac */ /* 0x000e620008000a00 */
[----:B0-----:R-:W2:Y:S05]  /*0700*/  LDG.E R9, desc[UR36][R10.64+0x4] ;  /* 0x000004240a097981 */ /* 0x001eaa000c1e1900 */
[----:B------:R0:W3:Y:S01]  /*0710*/  LDC.64 R12, c[0x4][R16] ;  /* 0x01000000100c7b82 */ /* 0x0000e20000000a00 */
[----:B-1----:R-:W-:Y:S01]  /*0720*/  IMAD.U32 R4, RZ, RZ, UR4 ;  /* 0x00000004ff047e24 */ /* 0x002fe2000f8e00ff */
[----:B------:R-:W-:Y:S01]  /*0730*/  MOV R6, R22 ;  /* 0x0000001600067202 */ /* 0x000fe20000000f00 */
[----:B------:R-:W-:-:S02]  /*0740*/  IMAD.U32 R5, RZ, RZ, UR5 ;  /* 0x00000005ff057e24 */ /* 0x000fc4000f8e00ff */
[----:B------:R-:W-:Y:S01]  /*0750*/  IMAD.MOV.U32 R7, RZ, RZ, R2 ;  /* 0x000000ffff077224 */ /* 0x000fe200078e0002 */
[----:B--23--:R0:W-:Y:S06]  /*0760*/  STL.64 [R1], R8 ;  /* 0x0000000801007387 */ /* 0x00c1ec0000100a00 */
[----:B------:R-:W-:-:S07]  /*0770*/  LEPC R20, `(.L_x_11) ;  /* 0x000000001014794e */ /* 0x000fce0000000000 */
[----:B0-----:R-:W-:Y:S05]  /*0780*/  CALL.ABS.NOINC R12 ;  /* 0x000000000c007343 */ /* 0x001fea0003c00000 */
.L_x_11:
[----:B------:R-:W0:Y:S01]  /*0790*/  LDC.64 R10, c[0x4][0x10] ;  /* 0x01000400ff0a7b82 */ /* 0x000e220000000a00 */
[----:B------:R-:W-:Y:S01]  /*07a0*/  IMAD.MOV.U32 R8, RZ, RZ, 0x2 ;  /* 0x00000002ff087424 */ /* 0x000fe200078e00ff */
[----:B------:R-:W1:Y:S01]  /*07b0*/  LDCU.64 UR4, c[0x4][0x18] ;  /* 0x01000300ff0477ac */ /* 0x000e620008000a00 */
[----:B0-----:R-:W2:Y:S05]  /*07c0*/  LDG.E R9, desc[UR36][R10.64+0x8] ;  /* 0x000008240a097981 */ /* 0x001eaa000c1e1900 */
[----:B------:R0:W3:Y:S01]  /*07d0*/  LDC.64 R12, c[0x4][R16] ;  /* 0x01000000100c7b82 */ /* 0x0000e20000000a00 */
[----:B-1----:R-:W-:Y:S01]  /*07e0*/  MOV R4, UR4 ;  /* 0x0000000400047c02 */ /* 0x002fe20008000f00 */
[----:B------:R-:W-:Y:S01]  /*07f0*/  IMAD.U32 R5, RZ, RZ, UR5 ;  /* 0x00000005ff057e24 */ /* 0x000fe2000f8e00ff */
[----:B------:R-:W-:Y:S01]  /*0800*/  MOV R7, R2 ;  /* 0x0000000200077202 */ /* 0x000fe20000000f00 */
[----:B------:R-:W-:Y:S01]  /*0810*/  IMAD.MOV.U32 R6, RZ, RZ, R22 ;  /* 0x000000ffff067224 */ /* 0x000fe200078e0016 */
[----:B--23--:R0:W-:Y:S06]  /*0820*/  STL.64 [R1], R8 ;  /* 0x0000000801007387 */ /* 0x00c1ec0000100a00 */
[----:B------:R-:W-:-:S07]  /*0830*/  LEPC R20, `(.L_x_12) ;  /* 0x000000001014794e */ /* 0x000fce0000000000 */
[----:B0-----:R-:W-:Y:S05]  /*0840*/  CALL.ABS.NOINC R12 ;  /* 0x000000000c007343 */ /* 0x001fea0003c00000 */
.L_x_12:
[----:B------:R-:W0:Y:S01]  /*0850*/  LDC.64 R10, c[0x4][0x10] ;  /* 0x01000400ff0a7b82 */ /* 0x000e220000000a00 */
[----:B------:R-:W-:Y:S01]  /*0860*/  IMAD.MOV.U32 R8, RZ, RZ, 0x3 ;  /* 0x00000003ff087424 */ /* 0x000fe200078e00ff */
[----:B------:R-:W1:Y:S01]  /*0870*/  LDCU.64 UR4, c[0x4][0x18] ;  /* 0x01000300ff0477ac */ /* 0x000e620008000a00 */
[----:B0-----:R-:W2:Y:S05]  /*0880*/  LDG.E R9, desc[UR36][R10.64+0xc] ;  /* 0x00000c240a097981 */ /* 0x001eaa000c1e1900 */
[----:B------:R0:W3:Y:S01]  /*0890*/  LDC.64 R12, c[0x4][R16] ;  /* 0x01000000100c7b82 */ /* 0x0000e20000000a00 */
[----:B-1----:R-:W-:Y:S01]  /*08a0*/  IMAD.U32 R4, RZ, RZ, UR4 ;  /* 0x00000004ff047e24 */ /* 0x002fe2000f8e00ff */
[----:B------:R-:W-:Y:S01]  /*08b0*/  MOV R5, UR5 ;  /* 0x0000000500057c02 */ /* 0x000fe20008000f00 */
[----:B------:R-:W-:-:S02]  /*08c0*/  IMAD.MOV.U32 R6, RZ, RZ, R22 ;  /* 0x000000ffff067224 */ /* 0x000fc400078e0016 */
[----:B------:R-:W-:Y:S01]  /*08d0*/  IMAD.MOV.U32 R7, RZ, RZ, R2 ;  /* 0x000000ffff077224 */ /* 0x000fe200078e0002 */
[----:B--23--:R0:W-:Y:S06]  /*08e0*/  STL.64 [R1], R8 ;  /* 0x0000000801007387 */ /* 0x00c1ec0000100a00 */
[----:B------:R-:W-:-:S07]  /*08f0*/  LEPC R20, `(.L_x_13) ;  /* 0x000000001014794e */ /* 0x000fce0000000000 */
[----:B0-----:R-:W-:Y:S05]  /*0900*/  CALL.ABS.NOINC R12 ;  /* 0x000000000c007343 */ /* 0x001fea0003c00000 */
.L_x_13:
[----:B------:R-:W0:Y:S01]  /*0910*/  LDC.64 R10, c[0x4][0x10] ;  /* 0x01000400ff0a7b82 */ /* 0x000e220000000a00 */
[----:B------:R-:W-:Y:S01]  /*0920*/  HFMA2 R8, -RZ, RZ, 0, 2.384185791015625e-07 ;  /* 0x00000004ff087431 */ /* 0x000fe200000001ff */
        /* <DEDUP_REMOVED lines=10> */
.L_x_14:
        /* <DEDUP_REMOVED lines=12> */
.L_x_15:
        /* <DEDUP_REMOVED lines=12> */
.L_x_16:
[----:B------:R-:W0:Y:S01]  /*0b50*/  LDC.64 R10, c[0x4][0x10] ;  /* 0x01000400ff0a7b82 */ /* 0x000e220000000a00 */
[----:B------:R-:W-:Y:S01]  /*0b60*/  HFMA2 R8, -RZ, RZ, 0, 4.17232513427734375e-07 ;  /* 0x00000007ff087431 */ /* 0x000fe200000001ff */
        /* <DEDUP_REMOVED lines=10> */
.L_x_17:
        /* <DEDUP_REMOVED lines=12> */
.L_x_18:
[----:B------:R0:W1:Y:S01]  /*0cd0*/  LDC.64 R8, c[0x4][R16] ;  /* 0x0100000010087b82 */ /* 0x0000620000000a00 */
[----:B------:R-:W2:Y:S01]  /*0ce0*/  LDCU.64 UR4, c[0x4][0x20] ;  /* 0x01000400ff0477ac */ /* 0x000ea20008000a00 */
[----:B------:R-:W-:Y:S01]  /*0cf0*/  CS2R R6, SRZ ;  /* 0x0000000000067805 */ /* 0x000fe2000001ff00 */
[----:B--2---:R-:W-:Y:S02]  /*0d00*/  IMAD.U32 R4, RZ, RZ, UR4 ;  /* 0x00000004ff047e24 */ /* 0x004fe4000f8e00ff */
[----:B0-----:R-:W-:-:S07]  /*0d10*/  IMAD.U32 R5, RZ, RZ, UR5 ;  /* 0x00000005ff057e24 */ /* 0x001fce000f8e00ff */
[----:B------:R-:W-:-:S07]  /*0d20*/  LEPC R20, `(.L_x_19) ;  /* 0x000000001014794e */ /* 0x000fce0000000000 */
[----:B-1----:R-:W-:Y:S05]  /*0d30*/  CALL.ABS.NOINC R8 ;  /* 0x0000000008007343 */ /* 0x002fea0003c00000 */
.L_x_19:
[----:B------:R-:W0:Y:S01]  /*0d40*/  LDC.64 R8, c[0x4][0x8] ;  /* 0x01000200ff087b82 */ /* 0x000e220000000a00 */
[----:B------:R-:W-:Y:S01]  /*0d50*/  HFMA2 R12, -RZ, RZ, 0, 0 ;  /* 0x00000000ff0c7431 */ /* 0x000fe200000001ff */
        /* <DEDUP_REMOVED lines=10> */
.L_x_20:
        /* <DEDUP_REMOVED lines=12> */
.L_x_21:
        /* <DEDUP_REMOVED lines=12> */
.L_x_22:
[----:B------:R-:W0:Y:S01]  /*0f80*/  LDC.64 R8, c[0x4][0x8] ;  /* 0x01000200ff087b82 */ /* 0x000e220000000a00 */
[----:B------:R-:W-:Y:S01]  /*0f90*/  HFMA2 R10, -RZ, RZ, 0, 1.78813934326171875e-07 ;  /* 0x00000003ff0a7431 */ /* 0x000fe200000001ff */
        /* <DEDUP_REMOVED lines=10> */
.L_x_23:
        /* <DEDUP_REMOVED lines=12> */
.L_x_24:
        /* <DEDUP_REMOVED lines=12> */
.L_x_25:
[----:B------:R-:W0:Y:S01]  /*11c0*/  LDC.64 R8, c[0x4][0x8] ;  /* 0x01000200ff087b82 */ /* 0x000e220000000a00 */
[----:B------:R-:W-:Y:S01]  /*11d0*/  HFMA2 R10, -RZ, RZ, 0, 3.5762786865234375e-07 ;  /* 0x00000006ff0a7431 */ /* 0x000fe200000001ff */
        /* <DEDUP_REMOVED lines=10> */
.L_x_26:
        /* <DEDUP_REMOVED lines=12> */
.L_x_27:
        /* <DEDUP_REMOVED lines=12> */
.L_x_28:
[----:B------:R-:W0:Y:S01]  /*1400*/  LDC.64 R16, c[0x4][R16] ;  /* 0x0100000010107b82 */ /* 0x000e220000000a00 */
[----:B------:R-:W1:Y:S01]  /*1410*/  LDCU.64 UR4, c[0x4][0x20] ;  /* 0x01000400ff0477ac */ /* 0x000e620008000a00 */
[----:B------:R-:W-:Y:S02]  /*1420*/  CS2R R6, SRZ ;  /* 0x0000000000067805 */ /* 0x000fe4000001ff00 */
[----:B-1----:R-:W-:Y:S01]  /*1430*/  MOV R4, UR4 ;  /* 0x0000000400047c02 */ /* 0x002fe20008000f00 */
[----:B------:R-:W-:-:S07]  /*1440*/  IMAD.U32 R5, RZ, RZ, UR5 ;  /* 0x00000005ff057e24 */ /* 0x000fce000f8e00ff */
[----:B------:R-:W-:-:S07]  /*1450*/  LEPC R20, `(.L_x_9) ;  /* 0x000000001014794e */ /* 0x000fce0000000000 */
[----:B0-----:R-:W-:Y:S05]  /*1460*/  CALL.ABS.NOINC R16 ;  /* 0x0000000010007343 */ /* 0x001fea0003c00000 */
.L_x_9:
[----:B------:R-:W-:Y:S05]  /*1470*/  BSYNC.RECONVERGENT B6 ;  /* 0x0000000000067941 */ /* 0x000fea0003800200 */
.L_x_8:
[----:B0-----:R-:W-:-:S07]  /*1480*/  IMAD.MOV.U32 R16, RZ, RZ, 0x1 ;  /* 0x00000001ff107424 */ /* 0x001fce00078e00ff */
.L_x_54:
[----:B01----:R-:W0:Y:S01]  /*1490*/  LDC.64 R6, c[0x4][0x8] ;  /* 0x01000200ff067b82 */ /* 0x003e220000000a00 */
[----:B------:R-:W-:-:S07]  /*14a0*/  IADD3 R3, PT, PT, R16, -0x1, RZ ;  /* 0xffffffff10037810 */ /* 0x000fce0007ffe0ff */
[----:B------:R-:W1:Y:S01]  /*14b0*/  LDC.64 R4, c[0x4][0x10] ;  /* 0x01000400ff047b82 */ /* 0x000e620000000a00 */
[----:B0-----:R-:W-:-:S05]  /*14c0*/  IMAD.WIDE.U32 R6, R3, 0x4, R6 ;  /* 0x0000000403067825 */ /* 0x001fca00078e0006 */
[----:B--2---:R-:W2:Y:S01]  /*14d0*/  LDG.E R29, desc[UR36][R6.64] ;  /* 0x00000024061d7981 */ /* 0x004ea2000c1e1900 */
[----:B-1----:R-:W-:-:S03]  /*14e0*/  IMAD.WIDE.U32 R4, R3, 0x4, R4 ;  /* 0x0000000403047825 */ /* 0x002fc600078e0004 */
[----:B------:R-:W2:Y:S04]  /*14f0*/  LDG.E R3, desc[UR36][R6.64+0x4] ;  /* 0x0000042406037981 */ /* 0x000ea8000c1e1900 */
[----:B---3--:R-:W3:Y:S04]  /*1500*/  LDG.E R0, desc[UR36][R4.64] ;  /* 0x0000002404007981 */ /* 0x008ee8000c1e1900 */
[----:B------:R-:W3:Y:S01]  /*1510*/  LDG.E R21, desc[UR36][R4.64+0x4] ;  /* 0x0000042404157981 */ /* 0x000ee2000c1e1900 */
[----:B------:R-:W-:Y:S01]  /*1520*/  VIADD R16, R16, 0x1 ;  /* 0x0000000110107836 */ /* 0x000fe20000000000 */
[----:B------:R-:W-:Y:S04]  /*1530*/  BSSY.RECONVERGENT B0, `(.L_x_29) ;  /* 0x0000034000007945 */ /* 0x000fe80003800200 */
[----:B------:R-:W-:-:S04]  /*1540*/  ISETP.NE.AND P0, PT, R16, 0x9, PT ;  /* 0x000000091000780c */ /* 0x000fc80003f05270 */
[----:B------:R-:W-:Y:S02]  /*1550*/  P2R R17, PR, RZ, 0x1 ;  /* 0x00000001ff117803 */ /* 0x000fe40000000000 */
[----:B--2---:R-:W-:Y:S02]  /*1560*/  ISETP.NE.AND P2, PT, R29, R3, PT ;  /* 0x000000031d00720c */ /* 0x004fe40003f45270 */
[CC--:B---3--:R-:W-:Y:S01]  /*1570*/  ISETP.EQ.AND P3, PT, R0.reuse, R21.reuse, PT ;  /* 0x000000150000720c */ /* 0x0c8fe20003f62270 */
[C---:B------:R-:W-:Y:S01]  /*1580*/  IMAD.IADD R20, R0.reuse, 0x1, R29 ;  /* 0x0000000100147824 */ /* 0x040fe200078e021d */
[----:B------:R-:W-:Y:S02]  /*1590*/  ISETP.EQ.AND P1, PT, R0, R21, PT ;  /* 0x000000150000720c */ /* 0x000fe40003f22270 */
[----:B------:R-:W-:-:S09]  /*15a0*/  PLOP3.LUT P0, PT, P2, PT, PT, 0x8, 0x80 ;  /* 0x000000000080781c */ /* 0x000fd2000170e170 */
[----:B----4-:R-:W-:Y:S05]  /*15b0*/  @!P2 BRA P3, `(.L_x_30) ;  /* 0x0000000000aca947 */ /* 0x010fea0001800000 */
[----:B------:R-:W0:Y:S01]  /*15c0*/  LDC.64 R4, c[0x0][0x388] ;  /* 0x0000e200ff047b82 */ /* 0x000e220000000a00 */
[----:B------:R-:W-:-:S07]  /*15d0*/  HFMA2 R23, -RZ, RZ, 0, 0 ;  /* 0x00000000ff177431 */ /* 0x000fce00000001ff */
[----:B------:R-:W1:Y:S08]  /*15e0*/  LDC.64 R6, c[0x0][0x398] ;  /* 0x0000e600ff067b82 */ /* 0x000e700000000a00 */
[----:B------:R-:W2:Y:S08]  /*15f0*/  LDC.64 R8, c[0x0][0x380] ;  /* 0x0000e000ff087b82 */ /* 0x000eb00000000a00 */
[----:B------:R-:W3:Y:S08]  /*1600*/  LDC.64 R10, c[0x0][0x380] ;  /* 0x0000e000ff0a7b82 */ /* 0x000ef00000000a00 */
[----:B------:R-:W4:Y:S02]  /*1610*/  LDC.64 R12, c[0x0][0x388] ;  /* 0x0000e200ff0c7b82 */ /* 0x000f240000000a00 */
.L_x_35:
[----:B------:R-:W-:Y:S04]  /*1620*/  BSSY.RECONVERGENT B1, `(.L_x_31) ;  /* 0x000001e000017945 */ /* 0x000fe80003800200 */
[----:B01-3--:R-:W-:Y:S05]  /*1630*/  @!P1 BRA `(.L_x_32) ;  /* 0x0000000000209947 */ /* 0x00bfea0003800000 */
[----:B-1----:R-:W-:-:S06]  /*1640*/  IMAD.WIDE R18, R29, 0x4, R6 ;  /* 0x000000041d127825 */ /* 0x002fcc00078e0206 */
[----:B------:R-:W5:Y:S01]  /*1650*/  LDG.E R19, desc[UR36][R18.64] ;  /* 0x0000002412137981 */ /* 0x000f62000c1e1900 */
[----:B------:R-:W-:Y:S01]  /*1660*/  IMAD.IADD R15, R20, 0x1, R23 ;  /* 0x00000001140f7824 */ /* 0x000fe200078e0217 */
[----:B------:R-:W-:Y:S01]  /*1670*/  IADD3 R29, PT, PT, R29, 0x1, RZ ;  /* 0x000000011d1d7810 */ /* 0x000fe20007ffe0ff */
[----:B------:R-:W-:Y:S02]  /*1680*/  IMAD.MOV.U32 R0, RZ, RZ, R21 ;  /* 0x000000ffff007224 */ /* 0x000fe400078e0015 */
[----:B--2---:R-:W-:-:S05]  /*1690*/  IMAD.WIDE R14, R15, 0x4, R8 ;  /* 0x000000040f0e7825 */ /* 0x004fca00078e0208 */
[----:B-----5:R1:W-:Y:S01]  /*16a0*/  STG.E desc[UR36][R14.64], R19 ;  /* 0x000000130e007986 */ /* 0x0203e2000c101924 */
[----:B------:R-:W-:Y:S05]  /*16b0*/  BRA `(.L_x_33) ;  /* 0x0000000000507947 */ /* 0x000fea0003800000 */
.L_x_32:
[----:B------:R-:W-:Y:S05]  /*16c0*/  @!P0 BRA `(.L_x_34) ;  /* 0x0000000000208947 */ /* 0x000fea0003800000 */
[----:B----4-:R-:W-:-:S06]  /*16d0*/  IMAD.WIDE R18, R0, 0x4, R12 ;  /* 0x0000000400127825 */ /* 0x010fcc00078e020c */
[----:B------:R-:W4:Y:S01]  /*16e0*/  LDG.E R19, desc[UR36][R18.64] ;  /* 0x0000002412137981 */ /* 0x000f22000c1e1900 */
[----:B------:R-:W-:Y:S01]  /*16f0*/  IMAD.IADD R15, R20, 0x1, R23 ;  /* 0x00000001140f7824 */ /* 0x000fe200078e0217 */
[----:B------:R-:W-:Y:S01]  /*1700*/  IADD3 R0, PT, PT, R0, 0x1, RZ ;  /* 0x0000000100007810 */ /* 0x000fe20007ffe0ff */
[----:B------:R-:W-:Y:S02]  /*1710*/  IMAD.MOV.U32 R29, RZ, RZ, R3 ;  /* 0x000000ffff1d7224 */ /* 0x000fe400078e0003 */
[----:B---3--:R-:W-:-:S05]  /*1720*/  IMAD.WIDE R14, R15, 0x4, R10 ;  /* 0x000000040f0e7825 */ /* 0x008fca00078e020a */
[----:B----4-:R3:W-:Y:S01]  /*1730*/  STG.E desc[UR36][R14.64], R19 ;  /* 0x000000130e007986 */ /* 0x0107e2000c101924 */
[----:B------:R-:W-:Y:S05]  /*1740*/  BRA `(.L_x_33) ;  /* 0x00000000002c7947 */ /* 0x000fea0003800000 */
.L_x_34:
[----:B0-----:R-:W-:-:S04]  /*1750*/  IMAD.WIDE R14, R0, 0x4, R4 ;  /* 0x00000004000e7825 */ /* 0x001fc800078e0204 */
[----:B-1----:R-:W-:Y:S02]  /*1760*/  IMAD.WIDE R18, R29, 0x4, R6 ;  /* 0x000000041d127825 */ /* 0x002fe400078e0206 */
[----:B------:R-:W5:Y:S04]  /*1770*/  LDG.E R15, desc[UR36][R14.64] ;  /* 0x000000240e0f7981 */ /* 0x000f68000c1e1900 */
[----:B------:R-:W5:Y:S01]  /*1780*/  LDG.E R18, desc[UR36][R18.64] ;  /* 0x0000002412127981 */ /* 0x000f62000c1e1900 */
[----:B------:R-:W-:-:S04]  /*1790*/  IMAD.IADD R25, R20, 0x1, R23 ;  /* 0x0000000114197824 */ /* 0x000fc800078e0217 */
[----:B--2---:R-:W-:Y:S01]  /*17a0*/  IMAD.WIDE R24, R25, 0x4, R8 ;  /* 0x0000000419187825 */ /* 0x004fe200078e0208 */
[----:B-----5:R-:W-:-:S13]  /*17b0*/  ISETP.GT.AND P0, PT, R15, R18, PT ;  /* 0x000000120f00720c */ /* 0x020fda0003f04270 */
[----:B------:R0:W-:Y:S01]  /*17c0*/  @P0 STG.E desc[UR36][R24.64], R18 ;  /* 0x0000001218000986 */ /* 0x0001e2000c101924 */
[----:B------:R-:W-:Y:S01]  /*17d0*/  @P0 VIADD R29, R29, 0x1 ;  /* 0x000000011d1d0836 */ /* 0x000fe20000000000 */
[----:B------:R-:W-:Y:S02]  /*17e0*/  @!P0 IADD3 R0, PT, PT, R0, 0x1, RZ ;  /* 0x0000000100008810 */ /* 0x000fe40007ffe0ff */
[----:B------:R0:W-:Y:S05]  /*17f0*/  @!P0 STG.E desc[UR36][R24.64], R15 ;  /* 0x0000000f18008986 */ /* 0x0001ea000c101924 */
.L_x_33:
[----:B------:R-:W-:Y:S05]  /*1800*/  BSYNC.RECONVERGENT B1 ;  /* 0x0000000000017941 */ /* 0x000fea0003800200 */
.L_x_31:
[----:B------:R-:W-:Y:S01]  /*1810*/  ISETP.NE.AND P0, PT, R29, R3, PT ;  /* 0x000000031d00720c */ /* 0x000fe20003f05270 */
[----:B------:R-:W-:Y:S01]  /*1820*/  VIADD R23, R23, 0x1 ;  /* 0x0000000117177836 */ /* 0x000fe20000000000 */
[CC--:B------:R-:W-:Y:S02]  /*1830*/  ISETP.EQ.AND P1, PT, R0.reuse, R21.reuse, PT ;  /* 0x000000150000720c */ /* 0x0c0fe40003f22270 */
[----:B------:R-:W-:Y:S02]  /*1840*/  ISETP.EQ.AND P2, PT, R0, R21, !P0 ;  /* 0x000000150000720c */ /* 0x000fe40004742270 */
[----:B------:R-:W-:-:S11]  /*1850*/  PLOP3.LUT P0, PT, P0, PT, PT, 0x8, 0x80 ;  /* 0x000000000080781c */ /* 0x000fd6000070e170 */
[----:B------:R-:W-:Y:S05]  /*1860*/  @!P2 BRA `(.L_x_35) ;  /* 0xfffffffc006ca947 */ /* 0x000fea000383ffff */
.L_x_30:
[----:B------:R-:W-:Y:S05]  /*1870*/  BSYNC.RECONVERGENT B0 ;  /* 0x0000000000007941 */ /* 0x000fea0003800200 */
.L_x_29:
[----:B------:R-:W-:Y:S01]  /*1880*/  ISETP.NE.AND P0, PT, R27, RZ, PT ;  /* 0x000000ff1b00720c */ /* 0x000fe20003f05270 */
[----:B------:R-:W-:-:S12]  /*1890*/  BSSY.RECONVERGENT B6, `(.L_x_36) ;  /* 0x00000ca000067945 */ /* 0x000fd80003800200 */
[----:B------:R-:W-:Y:S05]  /*18a0*/  @P0 BRA `(.L_x_37) ;  /* 0x0000000c00200947 */ /* 0x000fea0003800000 */
[----:B---3--:R-:W3:Y:S01]  /*18b0*/  LDC.64 R10, c[0x0][0x380] ;  /* 0x0000e000ff0a7b82 */ /* 0x008ee20000000a00 */
[----:B----4-:R-:W-:Y:S01]  /*18c0*/  IMAD.MOV.U32 R12, RZ, RZ, RZ ;  /* 0x000000ffff0c7224 */ /* 0x010fe200078e00ff */
[----:B0-----:R-:W-:Y:S01]  /*18d0*/  MOV R18, 0x0 ;  /* 0x0000000000127802 */ /* 0x001fe20000000f00 */
[----:B------:R-:W0:Y:S01]  /*18e0*/  LDCU.64 UR4, c[0x4][0x18] ;  /* 0x01000300ff0477ac */ /* 0x000e220008000a00 */
[----:B---3--:R-:W3:Y:S04]  /*18f0*/  LDG.E R13, desc[UR36][R10.64] ;  /* 0x000000240a0d7981 */ /* 0x008ee8000c1e1900 */
[----:B--2---:R2:W4:Y:S01]  /*1900*/  LDC.64 R8, c[0x4][R18] ;  /* 0x0100000012087b82 */ /* 0x0045220000000a00 */
[----:B0-----:R-:W-:Y:S01]  /*1910*/  MOV R4, UR4 ;  /* 0x0000000400047c02 */ /* 0x001fe20008000f00 */
[----:B------:R-:W-:Y:S01]  /*1920*/  IMAD.U32 R5, RZ, RZ, UR5 ;  /* 0x00000005ff057e24 */ /* 0x000fe2000f8e00ff */
[----:B-1----:R-:W-:Y:S01]  /*1930*/  MOV R7, R2 ;  /* 0x0000000200077202 */ /* 0x002fe20000000f00 */
[----:B------:R-:W-:Y:S01]  /*1940*/  IMAD.MOV.U32 R6, RZ, RZ, R22 ;  /* 0x000000ffff067224 */ /* 0x000fe200078e0016 */
[----:B---34-:R2:W-:Y:S06]  /*1950*/  STL.64 [R1], R12 ;  /* 0x0000000c01007387 */ /* 0x0185ec0000100a00 */
[----:B------:R-:W-:-:S07]  /*1960*/  LEPC R20, `(.L_x_38) ;  /* 0x000000001014794e */ /* 0x000fce0000000000 */
[----:B--2---:R-:W-:Y:S05]  /*1970*/  CALL.ABS.NOINC R8 ;  /* 0x0000000008007343 */ /* 0x004fea0003c00000 */
.L_x_38:
        /* <DEDUP_REMOVED lines=12> */
.L_x_39:
[----:B------:R-:W0:Y:S01]  /*1a40*/  LDC.64 R10, c[0x0][0x380] ;  /* 0x0000e000ff0a7b82 */ /* 0x000e220000000a00 */
[----:B------:R-:W-:Y:S01]  /*1a50*/  HFMA2 R12, -RZ, RZ, 0, 1.1920928955078125e-07 ;  /* 0x00000002ff0c7431 */ /* 0x000fe200000001ff */
        /* <DEDUP_REMOVED lines=10> */
.L_x_40:
        /* <DEDUP_REMOVED lines=12> */
.L_x_41:
        /* <DEDUP_REMOVED lines=12> */
.L_x_42:
[----:B------:R-:W0:Y:S01]  /*1c80*/  LDC.64 R10, c[0x0][0x380] ;  /* 0x0000e000ff0a7b82 */ /* 0x000e220000000a00 */
[----:B------:R-:W-:Y:S01]  /*1c90*/  HFMA2 R12, -RZ, RZ, 0, 2.98023223876953125e-07 ;  /* 0x00000005ff0c7431 */ /* 0x000fe200000001ff */
        /* <DEDUP_REMOVED lines=10> */
.L_x_43:
        /* <DEDUP_REMOVED lines=12> */
.L_x_44:
[----:B------:R-:W0:Y:S01]  /*1e00*/  LDC.64 R10, c[0x0][0x380] ;  /* 0x0000e000ff0a7b82 */ /* 0x000e220000000a00 */
[----:B------:R-:W-:Y:S01]  /*1e10*/  IMAD.MOV.U32 R12, RZ, RZ, 0x7 ;  /* 0x00000007ff0c7424 */ /* 0x000fe200078e00ff */
[----:B------:R-:W1:Y:S01]  /*1e20*/  LDCU.64 UR4, c[0x4][0x18] ;  /* 0x01000300ff0477ac */ /* 0x000e620008000a00 */
[----:B0-----:R-:W2:Y:S05]  /*1e30*/  LDG.E R13, desc[UR36][R10.64+0x1c] ;  /* 0x00001c240a0d7981 */ /* 0x001eaa000c1e1900 */
[----:B------:R0:W3:Y:S01]  /*1e40*/  LDC.64 R8, c[0x4][R18] ;  /* 0x0100000012087b82 */ /* 0x0000e20000000a00 */
[----:B-1----:R-:W-:Y:S01]  /*1e50*/  IMAD.U32 R4, RZ, RZ, UR4 ;  /* 0x00000004ff047e24 */ /* 0x002fe2000f8e00ff */
[----:B------:R-:W-:Y:S01]  /*1e60*/  MOV R5, UR5 ;  /* 0x0000000500057c02 */ /* 0x000fe20008000f00 */
[----:B------:R-:W-:Y:S01]  /*1e70*/  IMAD.MOV.U32 R6, RZ, RZ, R22 ;  /* 0x000000ffff067224 */ /* 0x000fe200078e0016 */
[----:B------:R-:W-:Y:S01]  /*1e80*/  MOV R7, R2 ;  /* 0x0000000200077202 */ /* 0x000fe20000000f00 */
[----:B--23--:R0:W-:Y:S06]  /*1e90*/  STL.64 [R1], R12 ;  /* 0x0000000c01007387 */ /* 0x00c1ec0000100a00 */
[----:B------:R-:W-:-:S07]  /*1ea0*/  LEPC R20, `(.L_x_45) ;  /* 0x000000001014794e */ /* 0x000fce0000000000 */
[----:B0-----:R-:W-:Y:S05]  /*1eb0*/  CALL.ABS.NOINC R8 ;  /* 0x0000000008007343 */ /* 0x001fea0003c00000 */
.L_x_45:
        /* <DEDUP_REMOVED lines=12> */
.L_x_46:
[----:B------:R-:W0:Y:S01]  /*1f80*/  LDC.64 R12, c[0x0][0x380] ;  /* 0x0000e000ff0c7b82 */ /* 0x000e220000000a00 */
[----:B------:R-:W-:Y:S01]  /*1f90*/  HFMA2 R10, -RZ, RZ, 0, 5.36441802978515625e-07 ;  /* 0x00000009ff0a7431 */ /* 0x000fe200000001ff */
        /* <DEDUP_REMOVED lines=10> */
.L_x_47:
        /* <DEDUP_REMOVED lines=12> */
.L_x_48:
[----:B------:R-:W0:Y:S01]  /*2100*/  LDC.64 R12, c[0x0][0x380] ;  /* 0x0000e000ff0c7b82 */ /* 0x000e220000000a00 */
[----:B------:R-:W-:Y:S01]  /*2110*/  HFMA2 R10, -RZ, RZ, 0, 6.55651092529296875e-07 ;  /* 0x0000000bff0a7431 */ /* 0x000fe200000001ff */
        /* <DEDUP_REMOVED lines=10> */
.L_x_49:
        /* <DEDUP_REMOVED lines=12> */
.L_x_50:
[----:B------:R-:W0:Y:S01]  /*2280*/  LDC.64 R12, c[0x0][0x380] ;  /* 0x0000e000ff0c7b82 */ /* 0x000e220000000a00 */
[----:B------:R-:W-:Y:S01]  /*2290*/  HFMA2 R10, -RZ, RZ, 0, 7.74860382080078125e-07 ;  /* 0x0000000dff0a7431 */ /* 0x000fe200000001ff */
        /* <DEDUP_REMOVED lines=10> */
.L_x_51:
        /* <DEDUP_REMOVED lines=12> */
.L_x_52:
[----:B------:R-:W0:Y:S01]  /*2400*/  LDC.64 R12, c[0x0][0x380] ;  /* 0x0000e000ff0c7b82 */ /* 0x000e220000000a00 */
[----:B------:R-:W-:Y:S01]  /*2410*/  HFMA2 R10, -RZ, RZ, 0, 8.94069671630859375e-07 ;  /* 0x0000000fff0a7431 */ /* 0x000fe200000001ff */
        /* <DEDUP_REMOVED lines=10> */
.L_x_53:
[----:B------:R-:W0:Y:S01]  /*24c0*/  LDC.64 R18, c[0x4][R18] ;  /* 0x0100000012127b82 */ /* 0x000e220000000a00 */
[----:B------:R-:W1:Y:S01]  /*24d0*/  LDCU.64 UR4, c[0x4][0x20] ;  /* 0x01000400ff0477ac */ /* 0x000e620008000a00 */
[----:B------:R-:W-:Y:S01]  /*24e0*/  CS2R R6, SRZ ;  /* 0x0000000000067805 */ /* 0x000fe2000001ff00 */
[----:B-1----:R-:W-:Y:S01]  /*24f0*/  IMAD.U32 R4, RZ, RZ, UR4 ;  /* 0x00000004ff047e24 */ /* 0x002fe2000f8e00ff */
[----:B------:R-:W-:-:S07]  /*2500*/  MOV R5, UR5 ;  /* 0x0000000500057c02 */ /* 0x000fce0008000f00 */
[----:B------:R-:W-:-:S07]  /*2510*/  LEPC R20, `(.L_x_37) ;  /* 0x000000001014794e */ /* 0x000fce0000000000 */
[----:B0-----:R-:W-:Y:S05]  /*2520*/  CALL.ABS.NOINC R18 ;  /* 0x0000000012007343 */ /* 0x001fea0003c00000 */
.L_x_37:
[----:B------:R-:W-:Y:S05]  /*2530*/  BSYNC.RECONVERGENT B6 ;  /* 0x0000000000067941 */ /* 0x000fea0003800200 */
.L_x_36:
[----:B------:R-:W-:-:S13]  /*2540*/  ISETP.NE.AND P6, PT, R17, RZ, PT ;  /* 0x000000ff1100720c */ /* 0x000fda0003fc5270 */
[----:B------:R-:W-:Y:S05]  /*2550*/  @P6 BRA `(.L_x_54) ;  /* 0xffffffec00cc6947 */ /* 0x000fea000383ffff */
[----:B------:R-:W-:Y:S05]  /*2560*/  EXIT ;  /* 0x000000000000794d */ /* 0x000fea0003800000 */
.L_x_55:
[----:B------:R-:W-:-:S00]  /*2570*/  BRA `(.L_x_55) ;  /* 0xfffffffc00fc7947 */ /* 0x000fc0000383ffff */
[----:B------:R-:W-:-:S00]  /*2580*/  NOP ;  /* 0x0000000000007918 */ /* 0x000fc00000000000 */
[----:B------:R-:W-:-:S00]  /*2590*/  NOP ;  /* 0x0000000000007918 */ /* 0x000fc00000000000 */
[----:B------:R-:W-:-:S00]  /*25a0*/  NOP ;  /* 0x0000000000007918 */ /* 0x000fc00000000000 */
[----:B------:R-:W-:-:S00]  /*25b0*/  NOP ;  /* 0x0000000000007918 */ /* 0x000fc00000000000 */
[----:B------:R-:W-:-:S00]  /*25c0*/  NOP ;  /* 0x0000000000007918 */ /* 0x000fc00000000000 */
[----:B------:R-:W-:-:S00]  /*25d0*/  NOP ;  /* 0x0000000000007918 */ /* 0x000fc00000000000 */
[----:B------:R-:W-:-:S00]  /*25e0*/  NOP ;  /* 0x0000000000007918 */ /* 0x000fc00000000000 */
[----:B------:R-:W-:-:S00]  /*25f0*/  NOP ;  /* 0x0000000000007918 */ /* 0x000fc00000000000 */
.L_x_56:


//--------------------- .nv.global.init           --------------------------
	.section	.nv.global.init,"aw",@progbits
.nv.global.init:
	.type		$str$1,@object
	.size		$str$1,($str$2 - $str$1)
$str$1:
        /*0000*/ 	.byte	0x0a, 0x00
	.type		$str$2,@object
	.size		$str$2,($str - $str$2)
$str$2:
        /*0002*/ 	.byte	0x25, 0x64, 0x20, 0x3a, 0x20, 0x28, 0x25, 0x64, 0x2c, 0x25, 0x64, 0x29, 0x0a, 0x00
	.type		$str,@object
	.size		$str,(.L_2 - $str)
$str:
        /*0010*/ 	.byte	0x09, 0x74, 0x61, 0x62, 0x5b, 0x25, 0x64, 0x5d, 0x20, 0x3d, 0x20, 0x25, 0x64, 0x0a, 0x00
.L_2:


//--------------------- .nv.shared.reserved.0     --------------------------
	.section	.nv.shared.reserved.0,"aw",@nobits
	.weak		__nv_reservedSMEM_offset_0_alias
	.size		__nv_reservedSMEM_offset_0_alias, 0, 64
	.other		__nv_reservedSMEM_offset_0_alias,@"STO_CUDA_RESERVED_SHARED STV_DEFAULT"
__nv_reservedSMEM_offset_0_alias:
	.zero		0
	.zero		64


//--------------------- .nv.global                --------------------------
	.section	.nv.global,"aw",@nobits
	.align	4
.nv.global:
	.type		Bd,@object
	.size		Bd,(Ad - Bd)
Bd:
	.zero		36
	.type		Ad,@object
	.size		Ad,(.L_1 - Ad)
Ad:
	.zero		36
.L_1:


//--------------------- .nv.constant0._Z9mergePathPiS_iS_i --------------------------
	.section	.nv.constant0._Z9mergePathPiS_iS_i,"a",@progbits
	.sectionflags	@""
	.align	4
.nv.constant0._Z9mergePathPiS_iS_i:
	.zero		932


//--------------------- SYMBOLS --------------------------

	.type		.nv.reservedSmem.offset0,@object
	.size		.nv.reservedSmem.offset0,0x4
	.type		vprintf,@function
